//
// Generated by NVIDIA NVVM Compiler
//
// Compiler Build ID: CL-36424714
// Cuda compilation tools, release 13.0, V13.0.88
// Based on NVVM 20.0.0
//

.version 9.0
.target sm_100
.address_size 64

	// .globl	_Z13el_stress_adjPfS_S_S_S_S_S_S_S_S_S_S_S_S_S_S_S_S_S_S_S_S_S_S_S_S_S_S_S_S_S_iifffii

.visible .entry _Z13el_stress_adjPfS_S_S_S_S_S_S_S_S_S_S_S_S_S_S_S_S_S_S_S_S_S_S_S_S_S_S_S_S_S_iifffii(
	.param .u64 .ptr .align 1 _Z13el_stress_adjPfS_S_S_S_S_S_S_S_S_S_S_S_S_S_S_S_S_S_S_S_S_S_S_S_S_S_S_S_S_S_iifffii_param_0,
	.param .u64 .ptr .align 1 _Z13el_stress_adjPfS_S_S_S_S_S_S_S_S_S_S_S_S_S_S_S_S_S_S_S_S_S_S_S_S_S_S_S_S_S_iifffii_param_1,
	.param .u64 .ptr .align 1 _Z13el_stress_adjPfS_S_S_S_S_S_S_S_S_S_S_S_S_S_S_S_S_S_S_S_S_S_S_S_S_S_S_S_S_S_iifffii_param_2,
	.param .u64 .ptr .align 1 _Z13el_stress_adjPfS_S_S_S_S_S_S_S_S_S_S_S_S_S_S_S_S_S_S_S_S_S_S_S_S_S_S_S_S_S_iifffii_param_3,
	.param .u64 .ptr .align 1 _Z13el_stress_adjPfS_S_S_S_S_S_S_S_S_S_S_S_S_S_S_S_S_S_S_S_S_S_S_S_S_S_S_S_S_S_iifffii_param_4,
	.param .u64 .ptr .align 1 _Z13el_stress_adjPfS_S_S_S_S_S_S_S_S_S_S_S_S_S_S_S_S_S_S_S_S_S_S_S_S_S_S_S_S_S_iifffii_param_5,
	.param .u64 .ptr .align 1 _Z13el_stress_adjPfS_S_S_S_S_S_S_S_S_S_S_S_S_S_S_S_S_S_S_S_S_S_S_S_S_S_S_S_S_S_iifffii_param_6,
	.param .u64 .ptr .align 1 _Z13el_stress_adjPfS_S_S_S_S_S_S_S_S_S_S_S_S_S_S_S_S_S_S_S_S_S_S_S_S_S_S_S_S_S_iifffii_param_7,
	.param .u64 .ptr .align 1 _Z13el_stress_adjPfS_S_S_S_S_S_S_S_S_S_S_S_S_S_S_S_S_S_S_S_S_S_S_S_S_S_S_S_S_S_iifffii_param_8,
	.param .u64 .ptr .align 1 _Z13el_stress_adjPfS_S_S_S_S_S_S_S_S_S_S_S_S_S_S_S_S_S_S_S_S_S_S_S_S_S_S_S_S_S_iifffii_param_9,
	.param .u64 .ptr .align 1 _Z13el_stress_adjPfS_S_S_S_S_S_S_S_S_S_S_S_S_S_S_S_S_S_S_S_S_S_S_S_S_S_S_S_S_S_iifffii_param_10,
	.param .u64 .ptr .align 1 _Z13el_stress_adjPfS_S_S_S_S_S_S_S_S_S_S_S_S_S_S_S_S_S_S_S_S_S_S_S_S_S_S_S_S_S_iifffii_param_11,
	.param .u64 .ptr .align 1 _Z13el_stress_adjPfS_S_S_S_S_S_S_S_S_S_S_S_S_S_S_S_S_S_S_S_S_S_S_S_S_S_S_S_S_S_iifffii_param_12,
	.param .u64 .ptr .align 1 _Z13el_stress_adjPfS_S_S_S_S_S_S_S_S_S_S_S_S_S_S_S_S_S_S_S_S_S_S_S_S_S_S_S_S_S_iifffii_param_13,
	.param .u64 .ptr .align 1 _Z13el_stress_adjPfS_S_S_S_S_S_S_S_S_S_S_S_S_S_S_S_S_S_S_S_S_S_S_S_S_S_S_S_S_S_iifffii_param_14,
	.param .u64 .ptr .align 1 _Z13el_stress_adjPfS_S_S_S_S_S_S_S_S_S_S_S_S_S_S_S_S_S_S_S_S_S_S_S_S_S_S_S_S_S_iifffii_param_15,
	.param .u64 .ptr .align 1 _Z13el_stress_adjPfS_S_S_S_S_S_S_S_S_S_S_S_S_S_S_S_S_S_S_S_S_S_S_S_S_S_S_S_S_S_iifffii_param_16,
	.param .u64 .ptr .align 1 _Z13el_stress_adjPfS_S_S_S_S_S_S_S_S_S_S_S_S_S_S_S_S_S_S_S_S_S_S_S_S_S_S_S_S_S_iifffii_param_17,
	.param .u64 .ptr .align 1 _Z13el_stress_adjPfS_S_S_S_S_S_S_S_S_S_S_S_S_S_S_S_S_S_S_S_S_S_S_S_S_S_S_S_S_S_iifffii_param_18,
	.param .u64 .ptr .align 1 _Z13el_stress_adjPfS_S_S_S_S_S_S_S_S_S_S_S_S_S_S_S_S_S_S_S_S_S_S_S_S_S_S_S_S_S_iifffii_param_19,
	.param .u64 .ptr .align 1 _Z13el_stress_adjPfS_S_S_S_S_S_S_S_S_S_S_S_S_S_S_S_S_S_S_S_S_S_S_S_S_S_S_S_S_S_iifffii_param_20,
	.param .u64 .ptr .align 1 _Z13el_stress_adjPfS_S_S_S_S_S_S_S_S_S_S_S_S_S_S_S_S_S_S_S_S_S_S_S_S_S_S_S_S_S_iifffii_param_21,
	.param .u64 .ptr .align 1 _Z13el_stress_adjPfS_S_S_S_S_S_S_S_S_S_S_S_S_S_S_S_S_S_S_S_S_S_S_S_S_S_S_S_S_S_iifffii_param_22,
	.param .u64 .ptr .align 1 _Z13el_stress_adjPfS_S_S_S_S_S_S_S_S_S_S_S_S_S_S_S_S_S_S_S_S_S_S_S_S_S_S_S_S_S_iifffii_param_23,
	.param .u64 .ptr .align 1 _Z13el_stress_adjPfS_S_S_S_S_S_S_S_S_S_S_S_S_S_S_S_S_S_S_S_S_S_S_S_S_S_S_S_S_S_iifffii_param_24,
	.param .u64 .ptr .align 1 _Z13el_stress_adjPfS_S_S_S_S_S_S_S_S_S_S_S_S_S_S_S_S_S_S_S_S_S_S_S_S_S_S_S_S_S_iifffii_param_25,
	.param .u64 .ptr .align 1 _Z13el_stress_adjPfS_S_S_S_S_S_S_S_S_S_S_S_S_S_S_S_S_S_S_S_S_S_S_S_S_S_S_S_S_S_iifffii_param_26,
	.param .u64 .ptr .align 1 _Z13el_stress_adjPfS_S_S_S_S_S_S_S_S_S_S_S_S_S_S_S_S_S_S_S_S_S_S_S_S_S_S_S_S_S_iifffii_param_27,
	.param .u64 .ptr .align 1 _Z13el_stress_adjPfS_S_S_S_S_S_S_S_S_S_S_S_S_S_S_S_S_S_S_S_S_S_S_S_S_S_S_S_S_S_iifffii_param_28,
	.param .u64 .ptr .align 1 _Z13el_stress_adjPfS_S_S_S_S_S_S_S_S_S_S_S_S_S_S_S_S_S_S_S_S_S_S_S_S_S_S_S_S_S_iifffii_param_29,
	.param .u64 .ptr .align 1 _Z13el_stress_adjPfS_S_S_S_S_S_S_S_S_S_S_S_S_S_S_S_S_S_S_S_S_S_S_S_S_S_S_S_S_S_iifffii_param_30,
	.param .u32 _Z13el_stress_adjPfS_S_S_S_S_S_S_S_S_S_S_S_S_S_S_S_S_S_S_S_S_S_S_S_S_S_S_S_S_S_iifffii_param_31,
	.param .u32 _Z13el_stress_adjPfS_S_S_S_S_S_S_S_S_S_S_S_S_S_S_S_S_S_S_S_S_S_S_S_S_S_S_S_S_S_iifffii_param_32,
	.param .f32 _Z13el_stress_adjPfS_S_S_S_S_S_S_S_S_S_S_S_S_S_S_S_S_S_S_S_S_S_S_S_S_S_S_S_S_S_iifffii_param_33,
	.param .f32 _Z13el_stress_adjPfS_S_S_S_S_S_S_S_S_S_S_S_S_S_S_S_S_S_S_S_S_S_S_S_S_S_S_S_S_S_iifffii_param_34,
	.param .f32 _Z13el_stress_adjPfS_S_S_S_S_S_S_S_S_S_S_S_S_S_S_S_S_S_S_S_S_S_S_S_S_S_S_S_S_S_iifffii_param_35,
	.param .u32 _Z13el_stress_adjPfS_S_S_S_S_S_S_S_S_S_S_S_S_S_S_S_S_S_S_S_S_S_S_S_S_S_S_S_S_S_iifffii_param_36,
	.param .u32 _Z13el_stress_adjPfS_S_S_S_S_S_S_S_S_S_S_S_S_S_S_S_S_S_S_S_S_S_S_S_S_S_S_S_S_S_iifffii_param_37
)
{
	.reg .pred 	%p<8>;
	.reg .b32 	%r<26>;
	.reg .b32 	%f<149>;
	.reg .b64 	%rd<124>;
	.reg .b64 	%fd<15>;

	ld.param.u64 	%rd4, [_Z13el_stress_adjPfS_S_S_S_S_S_S_S_S_S_S_S_S_S_S_S_S_S_S_S_S_S_S_S_S_S_S_S_S_S_iifffii_param_1];
	ld.param.u64 	%rd6, [_Z13el_stress_adjPfS_S_S_S_S_S_S_S_S_S_S_S_S_S_S_S_S_S_S_S_S_S_S_S_S_S_S_S_S_S_iifffii_param_3];
	ld.param.u64 	%rd7, [_Z13el_stress_adjPfS_S_S_S_S_S_S_S_S_S_S_S_S_S_S_S_S_S_S_S_S_S_S_S_S_S_S_S_S_S_iifffii_param_4];
	ld.param.u64 	%rd8, [_Z13el_stress_adjPfS_S_S_S_S_S_S_S_S_S_S_S_S_S_S_S_S_S_S_S_S_S_S_S_S_S_S_S_S_S_iifffii_param_5];
	ld.param.u64 	%rd10, [_Z13el_stress_adjPfS_S_S_S_S_S_S_S_S_S_S_S_S_S_S_S_S_S_S_S_S_S_S_S_S_S_S_S_S_S_iifffii_param_7];
	ld.param.u64 	%rd11, [_Z13el_stress_adjPfS_S_S_S_S_S_S_S_S_S_S_S_S_S_S_S_S_S_S_S_S_S_S_S_S_S_S_S_S_S_iifffii_param_8];
	ld.param.u64 	%rd12, [_Z13el_stress_adjPfS_S_S_S_S_S_S_S_S_S_S_S_S_S_S_S_S_S_S_S_S_S_S_S_S_S_S_S_S_S_iifffii_param_9];
	ld.param.u64 	%rd13, [_Z13el_stress_adjPfS_S_S_S_S_S_S_S_S_S_S_S_S_S_S_S_S_S_S_S_S_S_S_S_S_S_S_S_S_S_iifffii_param_10];
	ld.param.u64 	%rd14, [_Z13el_stress_adjPfS_S_S_S_S_S_S_S_S_S_S_S_S_S_S_S_S_S_S_S_S_S_S_S_S_S_S_S_S_S_iifffii_param_11];
	ld.param.u64 	%rd15, [_Z13el_stress_adjPfS_S_S_S_S_S_S_S_S_S_S_S_S_S_S_S_S_S_S_S_S_S_S_S_S_S_S_S_S_S_iifffii_param_12];
	ld.param.u64 	%rd31, [_Z13el_stress_adjPfS_S_S_S_S_S_S_S_S_S_S_S_S_S_S_S_S_S_S_S_S_S_S_S_S_S_S_S_S_S_iifffii_param_13];
	ld.param.u64 	%rd32, [_Z13el_stress_adjPfS_S_S_S_S_S_S_S_S_S_S_S_S_S_S_S_S_S_S_S_S_S_S_S_S_S_S_S_S_S_iifffii_param_14];
	ld.param.u64 	%rd18, [_Z13el_stress_adjPfS_S_S_S_S_S_S_S_S_S_S_S_S_S_S_S_S_S_S_S_S_S_S_S_S_S_S_S_S_S_iifffii_param_18];
	ld.param.u64 	%rd19, [_Z13el_stress_adjPfS_S_S_S_S_S_S_S_S_S_S_S_S_S_S_S_S_S_S_S_S_S_S_S_S_S_S_S_S_S_iifffii_param_19];
	ld.param.u64 	%rd20, [_Z13el_stress_adjPfS_S_S_S_S_S_S_S_S_S_S_S_S_S_S_S_S_S_S_S_S_S_S_S_S_S_S_S_S_S_iifffii_param_20];
	ld.param.u64 	%rd21, [_Z13el_stress_adjPfS_S_S_S_S_S_S_S_S_S_S_S_S_S_S_S_S_S_S_S_S_S_S_S_S_S_S_S_S_S_iifffii_param_21];
	ld.param.u64 	%rd22, [_Z13el_stress_adjPfS_S_S_S_S_S_S_S_S_S_S_S_S_S_S_S_S_S_S_S_S_S_S_S_S_S_S_S_S_S_iifffii_param_22];
	ld.param.u64 	%rd23, [_Z13el_stress_adjPfS_S_S_S_S_S_S_S_S_S_S_S_S_S_S_S_S_S_S_S_S_S_S_S_S_S_S_S_S_S_iifffii_param_23];
	ld.param.u64 	%rd24, [_Z13el_stress_adjPfS_S_S_S_S_S_S_S_S_S_S_S_S_S_S_S_S_S_S_S_S_S_S_S_S_S_S_S_S_S_iifffii_param_24];
	ld.param.u64 	%rd25, [_Z13el_stress_adjPfS_S_S_S_S_S_S_S_S_S_S_S_S_S_S_S_S_S_S_S_S_S_S_S_S_S_S_S_S_S_iifffii_param_25];
	ld.param.u64 	%rd26, [_Z13el_stress_adjPfS_S_S_S_S_S_S_S_S_S_S_S_S_S_S_S_S_S_S_S_S_S_S_S_S_S_S_S_S_S_iifffii_param_26];
	ld.param.u64 	%rd27, [_Z13el_stress_adjPfS_S_S_S_S_S_S_S_S_S_S_S_S_S_S_S_S_S_S_S_S_S_S_S_S_S_S_S_S_S_iifffii_param_27];
	ld.param.u64 	%rd28, [_Z13el_stress_adjPfS_S_S_S_S_S_S_S_S_S_S_S_S_S_S_S_S_S_S_S_S_S_S_S_S_S_S_S_S_S_iifffii_param_28];
	ld.param.u64 	%rd29, [_Z13el_stress_adjPfS_S_S_S_S_S_S_S_S_S_S_S_S_S_S_S_S_S_S_S_S_S_S_S_S_S_S_S_S_S_iifffii_param_29];
	ld.param.u32 	%r3, [_Z13el_stress_adjPfS_S_S_S_S_S_S_S_S_S_S_S_S_S_S_S_S_S_S_S_S_S_S_S_S_S_S_S_S_S_iifffii_param_31];
	ld.param.u32 	%r4, [_Z13el_stress_adjPfS_S_S_S_S_S_S_S_S_S_S_S_S_S_S_S_S_S_S_S_S_S_S_S_S_S_S_S_S_S_iifffii_param_32];
	ld.param.f32 	%f1, [_Z13el_stress_adjPfS_S_S_S_S_S_S_S_S_S_S_S_S_S_S_S_S_S_S_S_S_S_S_S_S_S_S_S_S_S_iifffii_param_33];
	ld.param.f32 	%f3, [_Z13el_stress_adjPfS_S_S_S_S_S_S_S_S_S_S_S_S_S_S_S_S_S_S_S_S_S_S_S_S_S_S_S_S_S_iifffii_param_35];
	ld.param.u32 	%r6, [_Z13el_stress_adjPfS_S_S_S_S_S_S_S_S_S_S_S_S_S_S_S_S_S_S_S_S_S_S_S_S_S_S_S_S_S_iifffii_param_37];
	cvta.to.global.u64 	%rd1, %rd31;
	cvta.to.global.u64 	%rd2, %rd32;
	mov.u32 	%r7, %ctaid.x;
	mov.u32 	%r8, %ntid.x;
	mov.u32 	%r9, %tid.x;
	mad.lo.s32 	%r1, %r7, %r8, %r9;
	mov.u32 	%r10, %ctaid.y;
	mov.u32 	%r11, %ntid.y;
	mov.u32 	%r12, %tid.y;
	mad.lo.s32 	%r13, %r10, %r11, %r12;
	setp.lt.s32 	%p1, %r1, 2;
	sub.s32 	%r14, %r3, %r6;
	add.s32 	%r15, %r14, -3;
	setp.gt.s32 	%p2, %r1, %r15;
	or.pred  	%p3, %p1, %p2;
	setp.lt.u32 	%p4, %r13, 2;
	or.pred  	%p5, %p4, %p3;
	add.s32 	%r16, %r4, -3;
	setp.gt.s32 	%p6, %r13, %r16;
	or.pred  	%p7, %p5, %p6;
	@%p7 bra 	$L__BB0_2;
	ld.param.f32 	%f148, [_Z13el_stress_adjPfS_S_S_S_S_S_S_S_S_S_S_S_S_S_S_S_S_S_S_S_S_S_S_S_S_S_S_S_S_S_iifffii_param_34];
	ld.param.u64 	%rd123, [_Z13el_stress_adjPfS_S_S_S_S_S_S_S_S_S_S_S_S_S_S_S_S_S_S_S_S_S_S_S_S_S_S_S_S_S_iifffii_param_30];
	ld.param.u64 	%rd122, [_Z13el_stress_adjPfS_S_S_S_S_S_S_S_S_S_S_S_S_S_S_S_S_S_S_S_S_S_S_S_S_S_S_S_S_S_iifffii_param_17];
	ld.param.u64 	%rd121, [_Z13el_stress_adjPfS_S_S_S_S_S_S_S_S_S_S_S_S_S_S_S_S_S_S_S_S_S_S_S_S_S_S_S_S_S_iifffii_param_15];
	ld.param.u64 	%rd120, [_Z13el_stress_adjPfS_S_S_S_S_S_S_S_S_S_S_S_S_S_S_S_S_S_S_S_S_S_S_S_S_S_S_S_S_S_iifffii_param_6];
	ld.param.u64 	%rd119, [_Z13el_stress_adjPfS_S_S_S_S_S_S_S_S_S_S_S_S_S_S_S_S_S_S_S_S_S_S_S_S_S_S_S_S_S_iifffii_param_2];
	ld.param.u64 	%rd118, [_Z13el_stress_adjPfS_S_S_S_S_S_S_S_S_S_S_S_S_S_S_S_S_S_S_S_S_S_S_S_S_S_S_S_S_S_iifffii_param_0];
	mul.lo.s32 	%r17, %r3, %r13;
	add.s32 	%r18, %r17, %r1;
	cvta.to.global.u64 	%rd33, %rd120;
	cvta.to.global.u64 	%rd34, %rd118;
	cvta.to.global.u64 	%rd35, %rd10;
	cvta.to.global.u64 	%rd36, %rd4;
	cvta.to.global.u64 	%rd37, %rd29;
	cvta.to.global.u64 	%rd38, %rd28;
	cvta.to.global.u64 	%rd39, %rd122;
	cvta.to.global.u64 	%rd40, %rd26;
	cvta.to.global.u64 	%rd41, %rd25;
	cvta.to.global.u64 	%rd42, %rd18;
	cvta.to.global.u64 	%rd43, %rd7;
	cvta.to.global.u64 	%rd44, %rd24;
	cvta.to.global.u64 	%rd45, %rd13;
	cvta.to.global.u64 	%rd46, %rd121;
	cvta.to.global.u64 	%rd47, %rd21;
	cvta.to.global.u64 	%rd48, %rd14;
	cvta.to.global.u64 	%rd49, %rd11;
	cvta.to.global.u64 	%rd50, %rd8;
	cvta.to.global.u64 	%rd51, %rd23;
	cvta.to.global.u64 	%rd52, %rd22;
	cvta.to.global.u64 	%rd53, %rd6;
	cvta.to.global.u64 	%rd54, %rd20;
	cvta.to.global.u64 	%rd55, %rd19;
	cvta.to.global.u64 	%rd56, %rd119;
	cvta.to.global.u64 	%rd57, %rd123;
	cvta.to.global.u64 	%rd58, %rd15;
	cvta.to.global.u64 	%rd59, %rd27;
	cvta.to.global.u64 	%rd60, %rd12;
	mul.wide.s32 	%rd61, %r18, 4;
	add.s64 	%rd62, %rd2, %rd61;
	ld.global.f32 	%f4, [%rd62];
	add.s64 	%rd63, %rd1, %rd61;
	ld.global.f32 	%f5, [%rd63];
	add.s32 	%r19, %r18, %r3;
	mul.wide.s32 	%rd64, %r19, 4;
	add.s64 	%rd65, %rd33, %rd64;
	ld.global.f32 	%f6, [%rd65];
	add.s64 	%rd66, %rd33, %rd61;
	ld.global.f32 	%f7, [%rd66];
	sub.f32 	%f8, %f6, %f7;
	mul.f32 	%f9, %f8, 0f3F900000;
	shl.b32 	%r20, %r3, 1;
	add.s32 	%r21, %r17, %r20;
	mul.wide.s32 	%rd67, %r3, 4;
	add.s64 	%rd68, %rd65, %rd67;
	ld.global.f32 	%f10, [%rd68];
	mad.lo.s32 	%r22, %r3, -3, %r21;
	add.s32 	%r23, %r22, %r1;
	mul.wide.s32 	%rd69, %r23, 4;
	add.s64 	%rd70, %rd33, %rd69;
	ld.global.f32 	%f11, [%rd70];
	sub.f32 	%f12, %f10, %f11;
	mul.f32 	%f13, %f12, 0f3D2AAAAB;
	sub.f32 	%f14, %f13, %f9;
	div.rn.f32 	%f15, %f14, %f3;
	add.s64 	%rd71, %rd34, %rd64;
	ld.global.f32 	%f16, [%rd71];
	add.s64 	%rd72, %rd34, %rd61;
	ld.global.f32 	%f17, [%rd72];
	sub.f32 	%f18, %f16, %f17;
	mul.f32 	%f19, %f18, 0f3F900000;
	add.s64 	%rd73, %rd71, %rd67;
	ld.global.f32 	%f20, [%rd73];
	add.s64 	%rd74, %rd34, %rd69;
	ld.global.f32 	%f21, [%rd74];
	sub.f32 	%f22, %f20, %f21;
	mul.f32 	%f23, %f22, 0f3D2AAAAB;
	sub.f32 	%f24, %f23, %f19;
	div.rn.f32 	%f25, %f24, %f3;
	cvt.s64.s32 	%rd75, %r17;
	cvt.u64.u32 	%rd76, %r1;
	add.s64 	%rd77, %rd76, %rd75;
	shl.b64 	%rd78, %rd77, 2;
	add.s64 	%rd79, %rd35, %rd78;
	ld.global.f32 	%f26, [%rd79+4];
	add.s64 	%rd80, %rd35, %rd61;
	ld.global.f32 	%f27, [%rd80];
	sub.f32 	%f28, %f26, %f27;
	mul.f32 	%f29, %f28, 0f3F900000;
	ld.global.f32 	%f30, [%rd79+8];
	ld.global.f32 	%f31, [%rd79+-4];
	sub.f32 	%f32, %f30, %f31;
	mul.f32 	%f33, %f32, 0f3D2AAAAB;
	sub.f32 	%f34, %f33, %f29;
	div.rn.f32 	%f35, %f34, %f148;
	add.s64 	%rd81, %rd36, %rd78;
	ld.global.f32 	%f36, [%rd81+4];
	add.s64 	%rd82, %rd36, %rd61;
	ld.global.f32 	%f37, [%rd82];
	sub.f32 	%f38, %f36, %f37;
	mul.f32 	%f39, %f38, 0f3F900000;
	ld.global.f32 	%f40, [%rd81+8];
	ld.global.f32 	%f41, [%rd81+-4];
	sub.f32 	%f42, %f40, %f41;
	mul.f32 	%f43, %f42, 0f3D2AAAAB;
	sub.f32 	%f44, %f43, %f39;
	div.rn.f32 	%f45, %f44, %f148;
	mul.wide.u32 	%rd83, %r13, 4;
	add.s64 	%rd84, %rd37, %rd83;
	ld.global.f32 	%f46, [%rd84];
	add.s64 	%rd85, %rd38, %rd83;
	ld.global.f32 	%f47, [%rd85];
	div.rn.f32 	%f48, %f25, %f47;
	add.s64 	%rd86, %rd39, %rd61;
	ld.global.f32 	%f49, [%rd86];
	mul.f32 	%f50, %f48, %f49;
	mul.f32 	%f51, %f1, %f50;
	fma.rn.f32 	%f52, %f15, %f46, %f51;
	mul.wide.u32 	%rd87, %r1, 4;
	add.s64 	%rd88, %rd40, %rd87;
	ld.global.f32 	%f53, [%rd88];
	fma.rn.f32 	%f54, %f35, %f53, %f52;
	add.s64 	%rd89, %rd41, %rd87;
	ld.global.f32 	%f55, [%rd89];
	div.rn.f32 	%f56, %f45, %f55;
	add.s64 	%rd90, %rd42, %rd61;
	ld.global.f32 	%f57, [%rd90];
	mul.f32 	%f58, %f56, %f57;
	fma.rn.f32 	%f59, %f1, %f58, %f54;
	add.s64 	%rd91, %rd43, %rd61;
	ld.global.f32 	%f60, [%rd91];
	add.f32 	%f61, %f60, %f59;
	st.global.f32 	[%rd91], %f61;
	add.s64 	%rd92, %rd44, %rd83;
	ld.global.f32 	%f62, [%rd92];
	add.s64 	%rd93, %rd45, %rd61;
	ld.global.f32 	%f63, [%rd93];
	add.s64 	%rd94, %rd46, %rd61;
	ld.global.f32 	%f64, [%rd94];
	mul.f32 	%f65, %f61, %f64;
	mul.f32 	%f66, %f1, %f65;
	fma.rn.f32 	%f67, %f62, %f63, %f66;
	st.global.f32 	[%rd93], %f67;
	add.s64 	%rd95, %rd47, %rd87;
	ld.global.f32 	%f68, [%rd95];
	add.s64 	%rd96, %rd48, %rd61;
	ld.global.f32 	%f69, [%rd96];
	ld.global.f32 	%f70, [%rd91];
	ld.global.f32 	%f71, [%rd94];
	mul.f32 	%f72, %f70, %f71;
	mul.f32 	%f73, %f1, %f72;
	fma.rn.f32 	%f74, %f68, %f69, %f73;
	st.global.f32 	[%rd96], %f74;
	add.s64 	%rd97, %rd49, %rd61;
	ld.global.f32 	%f75, [%rd97];
	add.s64 	%rd98, %rd49, %rd69;
	ld.global.f32 	%f76, [%rd98];
	sub.f32 	%f77, %f75, %f76;
	mul.f32 	%f78, %f77, 0f3F900000;
	add.s64 	%rd99, %rd97, %rd67;
	ld.global.f32 	%f79, [%rd99];
	sub.s32 	%r24, %r22, %r3;
	add.s32 	%r25, %r24, %r1;
	mul.wide.s32 	%rd100, %r25, 4;
	add.s64 	%rd101, %rd49, %rd100;
	ld.global.f32 	%f80, [%rd101];
	sub.f32 	%f81, %f79, %f80;
	mul.f32 	%f82, %f81, 0f3D2AAAAB;
	sub.f32 	%f83, %f82, %f78;
	div.rn.f32 	%f84, %f83, %f3;
	ld.global.f32 	%f85, [%rd82];
	add.s64 	%rd102, %rd36, %rd69;
	ld.global.f32 	%f86, [%rd102];
	sub.f32 	%f87, %f85, %f86;
	mul.f32 	%f88, %f87, 0f3F900000;
	add.s64 	%rd103, %rd82, %rd67;
	ld.global.f32 	%f89, [%rd103];
	add.s64 	%rd104, %rd36, %rd100;
	ld.global.f32 	%f90, [%rd104];
	sub.f32 	%f91, %f89, %f90;
	mul.f32 	%f92, %f91, 0f3D2AAAAB;
	sub.f32 	%f93, %f92, %f88;
	div.rn.f32 	%f94, %f93, %f3;
	add.s64 	%rd105, %rd50, %rd61;
	ld.global.f32 	%f95, [%rd105];
	add.s64 	%rd106, %rd50, %rd78;
	ld.global.f32 	%f96, [%rd106+-4];
	sub.f32 	%f97, %f95, %f96;
	mul.f32 	%f98, %f97, 0f3F900000;
	ld.global.f32 	%f99, [%rd106+4];
	ld.global.f32 	%f100, [%rd106+-8];
	sub.f32 	%f101, %f99, %f100;
	mul.f32 	%f102, %f101, 0f3D2AAAAB;
	sub.f32 	%f103, %f102, %f98;
	div.rn.f32 	%f104, %f103, %f148;
	ld.global.f32 	%f105, [%rd72];
	add.s64 	%rd107, %rd34, %rd78;
	ld.global.f32 	%f106, [%rd107+-4];
	sub.f32 	%f107, %f105, %f106;
	mul.f32 	%f108, %f107, 0f3F900000;
	ld.global.f32 	%f109, [%rd107+4];
	ld.global.f32 	%f110, [%rd107+-8];
	sub.f32 	%f111, %f109, %f110;
	mul.f32 	%f112, %f111, 0f3D2AAAAB;
	sub.f32 	%f113, %f112, %f108;
	div.rn.f32 	%f114, %f113, %f148;
	add.s64 	%rd108, %rd51, %rd83;
	ld.global.f32 	%f115, [%rd108];
	ld.global.f32 	%f116, [%rd90];
	mul.f32 	%f117, %f94, %f116;
	add.s64 	%rd109, %rd52, %rd83;
	ld.global.f32 	%f118, [%rd109];
	div.rn.f32 	%f119, %f117, %f118;
	mul.f32 	%f120, %f1, %f119;
	fma.rn.f32 	%f121, %f84, %f115, %f120;
	add.s64 	%rd110, %rd53, %rd61;
	ld.global.f32 	%f122, [%rd110];
	add.f32 	%f123, %f122, %f121;
	st.global.f32 	[%rd110], %f123;
	add.s64 	%rd111, %rd54, %rd87;
	ld.global.f32 	%f124, [%rd111];
	ld.global.f32 	%f125, [%rd86];
	mul.f32 	%f126, %f114, %f125;
	add.s64 	%rd112, %rd55, %rd87;
	ld.global.f32 	%f127, [%rd112];
	div.rn.f32 	%f128, %f126, %f127;
	mul.f32 	%f129, %f1, %f128;
	fma.rn.f32 	%f130, %f104, %f124, %f129;
	add.s64 	%rd113, %rd56, %rd61;
	ld.global.f32 	%f131, [%rd113];
	add.f32 	%f132, %f131, %f130;
	st.global.f32 	[%rd113], %f132;
	add.s64 	%rd114, %rd57, %rd83;
	ld.global.f32 	%f133, [%rd114];
	add.s64 	%rd115, %rd58, %rd61;
	ld.global.f32 	%f134, [%rd115];
	mul.f32 	%f135, %f5, %f132;
	mul.f32 	%f136, %f1, %f135;
	fma.rn.f32 	%f137, %f133, %f134, %f136;
	cvt.f64.f32 	%fd1, %f137;
	cvt.f64.f32 	%fd2, %f5;
	cvt.f64.f32 	%fd3, %f4;
	fma.rn.f64 	%fd4, %fd3, 0d4000000000000000, %fd2;
	ld.global.f32 	%f138, [%rd110];
	cvt.f64.f32 	%fd5, %f138;
	mul.f64 	%fd6, %fd4, %fd5;
	cvt.f64.f32 	%fd7, %f1;
	fma.rn.f64 	%fd8, %fd6, %fd7, %fd1;
	cvt.rn.f32.f64 	%f139, %fd8;
	st.global.f32 	[%rd115], %f139;
	add.s64 	%rd116, %rd59, %rd87;
	ld.global.f32 	%f140, [%rd116];
	add.s64 	%rd117, %rd60, %rd61;
	ld.global.f32 	%f141, [%rd117];
	mul.f32 	%f142, %f140, %f141;
	cvt.f64.f32 	%fd9, %f142;
	ld.global.f32 	%f143, [%rd113];
	cvt.f64.f32 	%fd10, %f143;
	mul.f64 	%fd11, %fd4, %fd10;
	fma.rn.f64 	%fd12, %fd11, %fd7, %fd9;
	ld.global.f32 	%f144, [%rd110];
	mul.f32 	%f145, %f5, %f144;
	mul.f32 	%f146, %f1, %f145;
	cvt.f64.f32 	%fd13, %f146;
	add.f64 	%fd14, %fd12, %fd13;
	cvt.rn.f32.f64 	%f147, %fd14;
	st.global.f32 	[%rd117], %f147;
$L__BB0_2:
	ret;

}


// ===== COMPILED SASS (sm_100) =====

	.target	sm_100

	.elftype	@"ET_EXEC"


//--------------------- .note.nv.tkinfo           --------------------------
	.section	.note.nv.tkinfo,"",@"SHT_NOTE"
	.sectionflags	@"SHF_NOTE_NV_TKINFO"
	.tkinfo
        /*0018*/ 	.word	0x00000002
        /*0030*/ 	.string	""
        /*0030*/ 	.string	"ptxas"
        /*0030*/ 	.string	"Cuda compilation tools, release 13.0, V13.0.88"
        /*0030*/ 	.string	"Build cuda_13.0.r13.0/compiler.36424714_0"
        /*0030*/ 	.string	"-arch sm_100 -m 64 "



//--------------------- .note.nv.cuinfo           --------------------------
	.section	.note.nv.cuinfo,"",@"SHT_NOTE"
	.sectionflags	@"SHF_NOTE_NV_CUINFO"
        /*0018*/ 	.short	0x0002
        /*001a*/ 	.short	0x0064
        /*001c*/ 	.short	0x0082
	.zero		2


//--------------------- .nv.info                  --------------------------
	.section	.nv.info,"",@"SHT_CUDA_INFO"
	.align	4


	//----- nvinfo : EIATTR_REGCOUNT
	.align		4
        /*0000*/ 	.byte	0x04, 0x2f
        /*0002*/ 	.short	(.L_1 - .L_0)
	.align		4
.L_0:
        /*0004*/ 	.word	index@(_Z13el_stress_adjPfS_S_S_S_S_S_S_S_S_S_S_S_S_S_S_S_S_S_S_S_S_S_S_S_S_S_S_S_S_S_iifffii)
        /*0008*/ 	.word	0x00000020


	//----- nvinfo : EIATTR_FRAME_SIZE
	.align		4
.L_1:
        /*000c*/ 	.byte	0x04, 0x11
        /*000e*/ 	.short	(.L_3 - .L_2)
	.align		4
.L_2:
        /*0010*/ 	.word	index@($__internal_0_$__cuda_sm3x_div_rn_noftz_f32_slowpath)
        /*0014*/ 	.word	0x00000000


	//----- nvinfo : EIATTR_FRAME_SIZE
	.align		4
.L_3:
        /*0018*/ 	.byte	0x04, 0x11
        /*001a*/ 	.short	(.L_5 - .L_4)
	.align		4
.L_4:
        /*001c*/ 	.word	index@(_Z13el_stress_adjPfS_S_S_S_S_S_S_S_S_S_S_S_S_S_S_S_S_S_S_S_S_S_S_S_S_S_S_S_S_S_iifffii)
        /*0020*/ 	.word	0x00000000


	//----- nvinfo : EIATTR_MIN_STACK_SIZE
	.align		4
.L_5:
        /*0024*/ 	.byte	0x04, 0x12
        /*0026*/ 	.short	(.L_7 - .L_6)
	.align		4
.L_6:
        /*0028*/ 	.word	index@(_Z13el_stress_adjPfS_S_S_S_S_S_S_S_S_S_S_S_S_S_S_S_S_S_S_S_S_S_S_S_S_S_S_S_S_S_iifffii)
        /*002c*/ 	.word	0x00000000
.L_7:


//--------------------- .nv.compat                --------------------------
	.section	.nv.compat,"",@"SHT_CUDA_COMPAT_INFO"
	.align	4
        /*0000*/ 	.byte	0x02, 0x09, 0x00, 0x00, 0x02, 0x02, 0x01, 0x00, 0x02, 0x05, 0x05, 0x00, 0x03, 0x07, 0x01, 0x01
        /*0010*/ 	.byte	0x02, 0x03, 0x00, 0x00, 0x02, 0x06, 0x01, 0x00, 0x04, 0x0b, 0x08, 0x00, 0x01, 0x00, 0x00, 0x00
        /*0020*/ 	.byte	0x00, 0x00, 0x00, 0x00


//--------------------- .nv.info._Z13el_stress_adjPfS_S_S_S_S_S_S_S_S_S_S_S_S_S_S_S_S_S_S_S_S_S_S_S_S_S_S_S_S_S_iifffii --------------------------
	.section	.nv.info._Z13el_stress_adjPfS_S_S_S_S_S_S_S_S_S_S_S_S_S_S_S_S_S_S_S_S_S_S_S_S_S_S_S_S_S_iifffii,"",@"SHT_CUDA_INFO"
	.sectionflags	@""
	.align	4


	//----- nvinfo : EIATTR_CUDA_API_VERSION
	.align		4
        /*0000*/ 	.byte	0x04, 0x37
        /*0002*/ 	.short	(.L_9 - .L_8)
.L_8:
        /*0004*/ 	.word	0x00000082


	//----- nvinfo : EIATTR_KPARAM_INFO
	.align		4
.L_9:
        /*0008*/ 	.byte	0x04, 0x17
        /*000a*/ 	.short	(.L_11 - .L_10)
.L_10:
        /*000c*/ 	.word	0x00000000
        /*0010*/ 	.short	0x0025
        /*0012*/ 	.short	0x0110
        /*0014*/ 	.byte	0x00, 0xf0, 0x11, 0x00


	//----- nvinfo : EIATTR_KPARAM_INFO
	.align		4
.L_11:
        /*0018*/ 	.byte	0x04, 0x17
        /*001a*/ 	.short	(.L_13 - .L_12)
.L_12:
        /*001c*/ 	.word	0x00000000
        /*0020*/ 	.short	0x0024
        /*0022*/ 	.short	0x010c
        /*0024*/ 	.byte	0x00, 0xf0, 0x11, 0x00


	//----- nvinfo : EIATTR_KPARAM_INFO
	.align		4
.L_13:
        /*0028*/ 	.byte	0x04, 0x17
        /*002a*/ 	.short	(.L_15 - .L_14)
.L_14:
        /*002c*/ 	.word	0x00000000
        /*0030*/ 	.short	0x0023
        /*0032*/ 	.short	0x0108
        /*0034*/ 	.byte	0x00, 0xf0, 0x11, 0x00


	//----- nvinfo : EIATTR_KPARAM_INFO
	.align		4
.L_15:
        /*0038*/ 	.byte	0x04, 0x17
        /*003a*/ 	.short	(.L_17 - .L_16)
.L_16:
        /*003c*/ 	.word	0x00000000
        /*0040*/ 	.short	0x0022
        /*0042*/ 	.short	0x0104
        /*0044*/ 	.byte	0x00, 0xf0, 0x11, 0x00


	//----- nvinfo : EIATTR_KPARAM_INFO
	.align		4
.L_17:
        /*0048*/ 	.byte	0x04, 0x17
        /*004a*/ 	.short	(.L_19 - .L_18)
.L_18:
        /*004c*/ 	.word	0x00000000
        /*0050*/ 	.short	0x0021
        /*0052*/ 	.short	0x0100
        /*0054*/ 	.byte	0x00, 0xf0, 0x11, 0x00


	//----- nvinfo : EIATTR_KPARAM_INFO
	.align		4
.L_19:
        /*0058*/ 	.byte	0x04, 0x17
        /*005a*/ 	.short	(.L_21 - .L_20)
.L_20:
        /*005c*/ 	.word	0x00000000
        /*0060*/ 	.short	0x0020
        /*0062*/ 	.short	0x00fc
        /*0064*/ 	.byte	0x00, 0xf0, 0x11, 0x00


	//----- nvinfo : EIATTR_KPARAM_INFO
	.align		4
.L_21:
        /*0068*/ 	.byte	0x04, 0x17
        /*006a*/ 	.short	(.L_23 - .L_22)
.L_22:
        /*006c*/ 	.word	0x00000000
        /*0070*/ 	.short	0x001f
        /*0072*/ 	.short	0x00f8
        /*0074*/ 	.byte	0x00, 0xf0, 0x11, 0x00


	//----- nvinfo : EIATTR_KPARAM_INFO
	.align		4
.L_23:
        /*0078*/ 	.byte	0x04, 0x17
        /*007a*/ 	.short	(.L_25 - .L_24)
.L_24:
        /*007c*/ 	.word	0x00000000
        /*0080*/ 	.short	0x001e
        /*0082*/ 	.short	0x00f0
        /*0084*/ 	.byte	0x00, 0xf5, 0x21, 0x00


	//----- nvinfo : EIATTR_KPARAM_INFO
	.align		4
.L_25:
        /*0088*/ 	.byte	0x04, 0x17
        /*008a*/ 	.short	(.L_27 - .L_26)
.L_26:
        /*008c*/ 	.word	0x00000000
        /*0090*/ 	.short	0x001d
        /*0092*/ 	.short	0x00e8
        /*0094*/ 	.byte	0x00, 0xf5, 0x21, 0x00


	//----- nvinfo : EIATTR_KPARAM_INFO
	.align		4
.L_27:
        /*0098*/ 	.byte	0x04, 0x17
        /*009a*/ 	.short	(.L_29 - .L_28)
.L_28:
        /*009c*/ 	.word	0x00000000
        /*00a0*/ 	.short	0x001c
        /*00a2*/ 	.short	0x00e0
        /*00a4*/ 	.byte	0x00, 0xf5, 0x21, 0x00


	//----- nvinfo : EIATTR_KPARAM_INFO
	.align		4
.L_29:
        /*00a8*/ 	.byte	0x04, 0x17
        /*00aa*/ 	.short	(.L_31 - .L_30)
.L_30:
        /*00ac*/ 	.word	0x00000000
        /*00b0*/ 	.short	0x001b
        /*00b2*/ 	.short	0x00d8
        /*00b4*/ 	.byte	0x00, 0xf5, 0x21, 0x00


	//----- nvinfo : EIATTR_KPARAM_INFO
	.align		4
.L_31:
        /*00b8*/ 	.byte	0x04, 0x17
        /*00ba*/ 	.short	(.L_33 - .L_32)
.L_32:
        /*00bc*/ 	.word	0x00000000
        /*00c0*/ 	.short	0x001a
        /*00c2*/ 	.short	0x00d0
        /*00c4*/ 	.byte	0x00, 0xf5, 0x21, 0x00


	//----- nvinfo : EIATTR_KPARAM_INFO
	.align		4
.L_33:
        /*00c8*/ 	.byte	0x04, 0x17
        /*00ca*/ 	.short	(.L_35 - .L_34)
.L_34:
        /*00cc*/ 	.word	0x00000000
        /*00d0*/ 	.short	0x0019
        /*00d2*/ 	.short	0x00c8
        /*00d4*/ 	.byte	0x00, 0xf5, 0x21, 0x00


	//----- nvinfo : EIATTR_KPARAM_INFO
	.align		4
.L_35:
        /*00d8*/ 	.byte	0x04, 0x17
        /*00da*/ 	.short	(.L_37 - .L_36)
.L_36:
        /*00dc*/ 	.word	0x00000000
        /*00e0*/ 	.short	0x0018
        /*00e2*/ 	.short	0x00c0
        /*00e4*/ 	.byte	0x00, 0xf5, 0x21, 0x00


	//----- nvinfo : EIATTR_KPARAM_INFO
	.align		4
.L_37:
        /*00e8*/ 	.byte	0x04, 0x17
        /*00ea*/ 	.short	(.L_39 - .L_38)
.L_38:
        /*00ec*/ 	.word	0x00000000
        /*00f0*/ 	.short	0x0017
        /*00f2*/ 	.short	0x00b8
        /*00f4*/ 	.byte	0x00, 0xf5, 0x21, 0x00


	//----- nvinfo : EIATTR_KPARAM_INFO
	.align		4
.L_39:
        /*00f8*/ 	.byte	0x04, 0x17
        /*00fa*/ 	.short	(.L_41 - .L_40)
.L_40:
        /*00fc*/ 	.word	0x00000000
        /*0100*/ 	.short	0x0016
        /*0102*/ 	.short	0x00b0
        /*0104*/ 	.byte	0x00, 0xf5, 0x21, 0x00


	//----- nvinfo : EIATTR_KPARAM_INFO
	.align		4
.L_41:
        /*0108*/ 	.byte	0x04, 0x17
        /*010a*/ 	.short	(.L_43 - .L_42)
.L_42:
        /*010c*/ 	.word	0x00000000
        /*0110*/ 	.short	0x0015
        /*0112*/ 	.short	0x00a8
        /*0114*/ 	.byte	0x00, 0xf5, 0x21, 0x00


	//----- nvinfo : EIATTR_KPARAM_INFO
	.align		4
.L_43:
        /*0118*/ 	.byte	0x04, 0x17
        /*011a*/ 	.short	(.L_45 - .L_44)
.L_44:
        /*011c*/ 	.word	0x00000000
        /*0120*/ 	.short	0x0014
        /*0122*/ 	.short	0x00a0
        /*0124*/ 	.byte	0x00, 0xf5, 0x21, 0x00


	//----- nvinfo : EIATTR_KPARAM_INFO
	.align		4
.L_45:
        /*0128*/ 	.byte	0x04, 0x17
        /*012a*/ 	.short	(.L_47 - .L_46)
.L_46:
        /*012c*/ 	.word	0x00000000
        /*0130*/ 	.short	0x0013
        /*0132*/ 	.short	0x0098
        /*0134*/ 	.byte	0x00, 0xf5, 0x21, 0x00


	//----- nvinfo : EIATTR_KPARAM_INFO
	.align		4
.L_47:
        /*0138*/ 	.byte	0x04, 0x17
        /*013a*/ 	.short	(.L_49 - .L_48)
.L_48:
        /*013c*/ 	.word	0x00000000
        /*0140*/ 	.short	0x0012
        /*0142*/ 	.short	0x0090
        /*0144*/ 	.byte	0x00, 0xf5, 0x21, 0x00


	//----- nvinfo : EIATTR_KPARAM_INFO
	.align		4
.L_49:
        /*0148*/ 	.byte	0x04, 0x17
        /*014a*/ 	.short	(.L_51 - .L_50)
.L_50:
        /*014c*/ 	.word	0x00000000
        /*0150*/ 	.short	0x0011
        /*0152*/ 	.short	0x0088
        /*0154*/ 	.byte	0x00, 0xf5, 0x21, 0x00


	//----- nvinfo : EIATTR_KPARAM_INFO
	.align		4
.L_51:
        /*0158*/ 	.byte	0x04, 0x17
        /*015a*/ 	.short	(.L_53 - .L_52)
.L_52:
        /*015c*/ 	.word	0x00000000
        /*0160*/ 	.short	0x0010
        /*0162*/ 	.short	0x0080
        /*0164*/ 	.byte	0x00, 0xf5, 0x21, 0x00


	//----- nvinfo : EIATTR_KPARAM_INFO
	.align		4
.L_53:
        /*0168*/ 	.byte	0x04, 0x17
        /*016a*/ 	.short	(.L_55 - .L_54)
.L_54:
        /*016c*/ 	.word	0x00000000
        /*0170*/ 	.short	0x000f
        /*0172*/ 	.short	0x0078
        /*0174*/ 	.byte	0x00, 0xf5, 0x21, 0x00


	//----- nvinfo : EIATTR_KPARAM_INFO
	.align		4
.L_55:
        /*0178*/ 	.byte	0x04, 0x17
        /*017a*/ 	.short	(.L_57 - .L_56)
.L_56:
        /*017c*/ 	.word	0x00000000
        /*0180*/ 	.short	0x000e
        /*0182*/ 	.short	0x0070
        /*0184*/ 	.byte	0x00, 0xf5, 0x21, 0x00


	//----- nvinfo : EIATTR_KPARAM_INFO
	.align		4
.L_57:
        /*0188*/ 	.byte	0x04, 0x17
        /*018a*/ 	.short	(.L_59 - .L_58)
.L_58:
        /*018c*/ 	.word	0x00000000
        /*0190*/ 	.short	0x000d
        /*0192*/ 	.short	0x0068
        /*0194*/ 	.byte	0x00, 0xf5, 0x21, 0x00


	//----- nvinfo : EIATTR_KPARAM_INFO
	.align		4
.L_59:
        /*0198*/ 	.byte	0x04, 0x17
        /*019a*/ 	.short	(.L_61 - .L_60)
.L_60:
        /*019c*/ 	.word	0x00000000
        /*01a0*/ 	.short	0x000c
        /*01a2*/ 	.short	0x0060
        /*01a4*/ 	.byte	0x00, 0xf5, 0x21, 0x00


	//----- nvinfo : EIATTR_KPARAM_INFO
	.align		4
.L_61:
        /*01a8*/ 	.byte	0x04, 0x17
        /*01aa*/ 	.short	(.L_63 - .L_62)
.L_62:
        /*01ac*/ 	.word	0x00000000
        /*01b0*/ 	.short	0x000b
        /*01b2*/ 	.short	0x0058
        /*01b4*/ 	.byte	0x00, 0xf5, 0x21, 0x00


	//----- nvinfo : EIATTR_KPARAM_INFO
	.align		4
.L_63:
        /*01b8*/ 	.byte	0x04, 0x17
        /*01ba*/ 	.short	(.L_65 - .L_64)
.L_64:
        /*01bc*/ 	.word	0x00000000
        /*01c0*/ 	.short	0x000a
        /*01c2*/ 	.short	0x0050
        /*01c4*/ 	.byte	0x00, 0xf5, 0x21, 0x00


	//----- nvinfo : EIATTR_KPARAM_INFO
	.align		4
.L_65:
        /*01c8*/ 	.byte	0x04, 0x17
        /*01ca*/ 	.short	(.L_67 - .L_66)
.L_66:
        /*01cc*/ 	.word	0x00000000
        /*01d0*/ 	.short	0x0009
        /*01d2*/ 	.short	0x0048
        /*01d4*/ 	.byte	0x00, 0xf5, 0x21, 0x00


	//----- nvinfo : EIATTR_KPARAM_INFO
	.align		4
.L_67:
        /*01d8*/ 	.byte	0x04, 0x17
        /*01da*/ 	.short	(.L_69 - .L_68)
.L_68:
        /*01dc*/ 	.word	0x00000000
        /*01e0*/ 	.short	0x0008
        /*01e2*/ 	.short	0x0040
        /*01e4*/ 	.byte	0x00, 0xf5, 0x21, 0x00


	//----- nvinfo : EIATTR_KPARAM_INFO
	.align		4
.L_69:
        /*01e8*/ 	.byte	0x04, 0x17
        /*01ea*/ 	.short	(.L_71 - .L_70)
.L_70:
        /*01ec*/ 	.word	0x00000000
        /*01f0*/ 	.short	0x0007
        /*01f2*/ 	.short	0x0038
        /*01f4*/ 	.byte	0x00, 0xf5, 0x21, 0x00


	//----- nvinfo : EIATTR_KPARAM_INFO
	.align		4
.L_71:
        /*01f8*/ 	.byte	0x04, 0x17
        /*01fa*/ 	.short	(.L_73 - .L_72)
.L_72:
        /*01fc*/ 	.word	0x00000000
        /*0200*/ 	.short	0x0006
        /*0202*/ 	.short	0x0030
        /*0204*/ 	.byte	0x00, 0xf5, 0x21, 0x00


	//----- nvinfo : EIATTR_KPARAM_INFO
	.align		4
.L_73:
        /*0208*/ 	.byte	0x04, 0x17
        /*020a*/ 	.short	(.L_75 - .L_74)
.L_74:
        /*020c*/ 	.word	0x00000000
        /*0210*/ 	.short	0x0005
        /*0212*/ 	.short	0x0028
        /*0214*/ 	.byte	0x00, 0xf5, 0x21, 0x00


	//----- nvinfo : EIATTR_KPARAM_INFO
	.align		4
.L_75:
        /*0218*/ 	.byte	0x04, 0x17
        /*021a*/ 	.short	(.L_77 - .L_76)
.L_76:
        /*021c*/ 	.word	0x00000000
        /*0220*/ 	.short	0x0004
        /*0222*/ 	.short	0x0020
        /*0224*/ 	.byte	0x00, 0xf5, 0x21, 0x00


	//----- nvinfo : EIATTR_KPARAM_INFO
	.align		4
.L_77:
        /*0228*/ 	.byte	0x04, 0x17
        /*022a*/ 	.short	(.L_79 - .L_78)
.L_78:
        /*022c*/ 	.word	0x00000000
        /*0230*/ 	.short	0x0003
        /*0232*/ 	.short	0x0018
        /*0234*/ 	.byte	0x00, 0xf5, 0x21, 0x00


	//----- nvinfo : EIATTR_KPARAM_INFO
	.align		4
.L_79:
        /*0238*/ 	.byte	0x04, 0x17
        /*023a*/ 	.short	(.L_81 - .L_80)
.L_80:
        /*023c*/ 	.word	0x00000000
        /*0240*/ 	.short	0x0002
        /*0242*/ 	.short	0x0010
        /*0244*/ 	.byte	0x00, 0xf5, 0x21, 0x00


	//----- nvinfo : EIATTR_KPARAM_INFO
	.align		4
.L_81:
        /*0248*/ 	.byte	0x04, 0x17
        /*024a*/ 	.short	(.L_83 - .L_82)
.L_82:
        /*024c*/ 	.word	0x00000000
        /*0250*/ 	.short	0x0001
        /*0252*/ 	.short	0x0008
        /*0254*/ 	.byte	0x00, 0xf5, 0x21, 0x00


	//----- nvinfo : EIATTR_KPARAM_INFO
	.align		4
.L_83:
        /*0258*/ 	.byte	0x04, 0x17
        /*025a*/ 	.short	(.L_85 - .L_84)
.L_84:
        /*025c*/ 	.word	0x00000000
        /*0260*/ 	.short	0x0000
        /*0262*/ 	.short	0x0000
        /*0264*/ 	.byte	0x00, 0xf5, 0x21, 0x00


	//----- nvinfo : EIATTR_SPARSE_MMA_MASK
	.align		4
.L_85:
        /*0268*/ 	.byte	0x03, 0x50
        /*026a*/ 	.short	0x0000


	//----- nvinfo : EIATTR_MAXREG_COUNT
	.align		4
        /*026c*/ 	.byte	0x03, 0x1b
        /*026e*/ 	.short	0x00ff


	//----- nvinfo : EIATTR_MERCURY_ISA_VERSION
	.align		4
        /*0270*/ 	.byte	0x03, 0x5f
        /*0272*/ 	.short	0x0101


	//----- nvinfo : EIATTR_VRC_CTA_INIT_COUNT
	.align		4
        /*0274*/ 	.byte	0x02, 0x4a
	.zero		1
	.zero		1


	//----- nvinfo : EIATTR_EXIT_INSTR_OFFSETS
	.align		4
        /*0278*/ 	.byte	0x04, 0x1c
        /*027a*/ 	.short	(.L_87 - .L_86)


	//   ....[0]....
.L_86:
        /*027c*/ 	.word	0x00000110


	//   ....[1]....
        /*0280*/ 	.word	0x00001c00


	//----- nvinfo : EIATTR_CRS_STACK_SIZE
	.align		4
.L_87:
        /*0284*/ 	.byte	0x04, 0x1e
        /*0286*/ 	.short	(.L_89 - .L_88)
.L_88:
        /*0288*/ 	.word	0x00000000


	//----- nvinfo : EIATTR_CBANK_PARAM_SIZE
	.align		4
.L_89:
        /*028c*/ 	.byte	0x03, 0x19
        /*028e*/ 	.short	0x0114


	//----- nvinfo : EIATTR_PARAM_CBANK
	.align		4
        /*0290*/ 	.byte	0x04, 0x0a
        /*0292*/ 	.short	(.L_91 - .L_90)
	.align		4
.L_90:
        /*0294*/ 	.word	index@(.nv.constant0._Z13el_stress_adjPfS_S_S_S_S_S_S_S_S_S_S_S_S_S_S_S_S_S_S_S_S_S_S_S_S_S_S_S_S_S_iifffii)
        /*0298*/ 	.short	0x0380
        /*029a*/ 	.short	0x0114


	//----- nvinfo : EIATTR_SW_WAR
	.align		4
.L_91:
        /*029c*/ 	.byte	0x04, 0x36
        /*029e*/ 	.short	(.L_93 - .L_92)
.L_92:
        /*02a0*/ 	.word	0x00000008
.L_93:


//--------------------- .nv.callgraph             --------------------------
	.section	.nv.callgraph,"",@"SHT_CUDA_CALLGRAPH"
	.align	4
	.sectionentsize	8
	.align		4
        /*0000*/ 	.word	0x00000000
	.align		4
        /*0004*/ 	.word	0xffffffff
	.align		4
        /*0008*/ 	.word	0x00000000
	.align		4
        /*000c*/ 	.word	0xfffffffe
	.align		4
        /*0010*/ 	.word	0x00000000
	.align		4
        /*0014*/ 	.word	0xfffffffd
	.align		4
        /*0018*/ 	.word	0x00000000
	.align		4
        /*001c*/ 	.word	0xfffffffc


//--------------------- .text._Z13el_stress_adjPfS_S_S_S_S_S_S_S_S_S_S_S_S_S_S_S_S_S_S_S_S_S_S_S_S_S_S_S_S_S_iifffii --------------------------
	.section	.text._Z13el_stress_adjPfS_S_S_S_S_S_S_S_S_S_S_S_S_S_S_S_S_S_S_S_S_S_S_S_S_S_S_S_S_S_iifffii,"ax",@progbits
	.align	128
        .global         _Z13el_stress_adjPfS_S_S_S_S_S_S_S_S_S_S_S_S_S_S_S_S_S_S_S_S_S_S_S_S_S_S_S_S_S_iifffii
        .type           _Z13el_stress_adjPfS_S_S_S_S_S_S_S_S_S_S_S_S_S_S_S_S_S_S_S_S_S_S_S_S_S_S_S_S_S_iifffii,@function
        .size           _Z13el_stress_adjPfS_S_S_S_S_S_S_S_S_S_S_S_S_S_S_S_S_S_S_S_S_S_S_S_S_S_S_S_S_S_iifffii,(.L_x_36 - _Z13el_stress_adjPfS_S_S_S_S_S_S_S_S_S_S_S_S_S_S_S_S_S_S_S_S_S_S_S_S_S_S_S_S_S_iifffii)
        .other          _Z13el_stress_adjPfS_S_S_S_S_S_S_S_S_S_S_S_S_S_S_S_S_S_S_S_S_S_S_S_S_S_S_S_S_S_iifffii,@"STO_CUDA_ENTRY STV_DEFAULT"
_Z13el_stress_adjPfS_S_S_S_S_S_S_S_S_S_S_S_S_S_S_S_S_S_S_S_S_S_S_S_S_S_S_S_S_S_iifffii:
.text._Z13el_stress_adjPfS_S_S_S_S_S_S_S_S_S_S_S_S_S_S_S_S_S_S_S_S_S_S_S_S_S_S_S_S_S_iifffii:
[----:B------:R-:W-:Y:S01]  /*0000*/  LDC R1, c[0x0][0x37c] ;  /* 0x0000df00ff017b82 */ /* 0x000fe20000000800 */
[----:B------:R-:W0:Y:S07]  /*0010*/  S2R R0, SR_TID.X ;  /* 0x0000000000007919 */ /* 0x000e2e0000002100 */
[----:B------:R-:W0:Y:S01]  /*0020*/  S2UR UR4, SR_CTAID.X ;  /* 0x00000000000479c3 */ /* 0x000e220000002500 */
[----:B------:R-:W1:Y:S07]  /*0030*/  S2R R2, SR_TID.Y ;  /* 0x0000000000027919 */ /* 0x000e6e0000002200 */
[----:B------:R-:W0:Y:S08]  /*0040*/  LDC R3, c[0x0][0x360] ;  /* 0x0000d800ff037b82 */ /* 0x000e300000000800 */
[----:B------:R-:W2:Y:S08]  /*0050*/  LDC R7, c[0x0][0x490] ;  /* 0x00012400ff077b82 */ /* 0x000eb00000000800 */
[----:B------:R-:W2:Y:S08]  /*0060*/  LDC.64 R18, c[0x0][0x478] ;  /* 0x00011e00ff127b82 */ /* 0x000eb00000000a00 */
[----:B------:R-:W1:Y:S01]  /*0070*/  S2UR UR5, SR_CTAID.Y ;  /* 0x00000000000579c3 */ /* 0x000e620000002600 */
[----:B0-----:R-:W-:-:S07]  /*0080*/  IMAD R3, R3, UR4, R0 ;  /* 0x0000000403037c24 */ /* 0x001fce000f8e0200 */
[----:B------:R-:W1:Y:S01]  /*0090*/  LDC R5, c[0x0][0x364] ;  /* 0x0000d900ff057b82 */ /* 0x000e620000000800 */
[----:B--2---:R-:W-:-:S04]  /*00a0*/  IADD3 R0, PT, PT, R18, -0x3, -R7 ;  /* 0xfffffffd12007810 */ /* 0x004fc80007ffe807 */
[----:B------:R-:W-:Y:S02]  /*00b0*/  ISETP.GT.AND P0, PT, R3, R0, PT ;  /* 0x000000000300720c */ /* 0x000fe40003f04270 */
[----:B------:R-:W-:Y:S02]  /*00c0*/  IADD3 R0, PT, PT, R19, -0x3, RZ ;  /* 0xfffffffd13007810 */ /* 0x000fe40007ffe0ff */
[----:B------:R-:W-:Y:S01]  /*00d0*/  ISETP.LT.OR P0, PT, R3, 0x2, P0 ;  /* 0x000000020300780c */ /* 0x000fe20000701670 */
[----:B-1----:R-:W-:-:S05]  /*00e0*/  IMAD R5, R5, UR5, R2 ;  /* 0x0000000505057c24 */ /* 0x002fca000f8e0202 */
[----:B------:R-:W-:-:S04]  /*00f0*/  ISETP.LT.U32.OR P0, PT, R5, 0x2, P0 ;  /* 0x000000020500780c */ /* 0x000fc80000701470 */
[----:B------:R-:W-:-:S13]  /*0100*/  ISETP.GT.OR P0, PT, R5, R0, P0 ;  /* 0x000000000500720c */ /* 0x000fda0000704670 */
[----:B------:R-:W-:Y:S05]  /*0110*/  @P0 EXIT ;  /* 0x000000000000094d */ /* 0x000fea0003800000 */
[----:B------:R-:W0:Y:S01]  /*0120*/  LDC.64 R8, c[0x0][0x3b0] ;  /* 0x0000ec00ff087b82 */ /* 0x000e220000000a00 */
[----:B------:R-:W-:Y:S01]  /*0130*/  IMAD R14, R5, R18, RZ ;  /* 0x00000012050e7224 */ /* 0x000fe200078e02ff */
[----:B------:R-:W1:Y:S04]  /*0140*/  LDCU.64 UR4, c[0x0][0x358] ;  /* 0x00006b00ff0477ac */ /* 0x000e680008000a00 */
[-C--:B------:R-:W-:Y:S02]  /*0150*/  IADD3 R7, PT, PT, R3, R14.reuse, RZ ;  /* 0x0000000e03077210 */ /* 0x080fe40007ffe0ff */
[----:B------:R-:W-:Y:S01]  /*0160*/  LEA R13, R18, R14, 0x1 ;  /* 0x0000000e120d7211 */ /* 0x000fe200078e08ff */
[----:B------:R-:W2:Y:S01]  /*0170*/  LDC.64 R16, c[0x0][0x3f0] ;  /* 0x0000fc00ff107b82 */ /* 0x000ea20000000a00 */
[----:B------:R-:W-:-:S03]  /*0180*/  IADD3 R11, PT, PT, R7, R18, RZ ;  /* 0x00000012070b7210 */ /* 0x000fc60007ffe0ff */
[----:B------:R-:W-:-:S05]  /*0190*/  IMAD R4, R18, -0x3, R13 ;  /* 0xfffffffd12047824 */ /* 0x000fca00078e020d */
[----:B------:R-:W-:Y:S01]  /*01a0*/  IADD3 R6, PT, PT, R3, R4, RZ ;  /* 0x0000000403067210 */ /* 0x000fe20007ffe0ff */
[----:B0-----:R-:W-:-:S04]  /*01b0*/  IMAD.WIDE R12, R11, 0x4, R8 ;  /* 0x000000040b0c7825 */ /* 0x001fc800078e0208 */
[----:B------:R-:W-:-:S04]  /*01c0*/  IMAD.WIDE R24, R7, 0x4, R8 ;  /* 0x0000000407187825 */ /* 0x000fc800078e0208 */
[----:B------:R-:W-:Y:S01]  /*01d0*/  IMAD.WIDE R18, R18, 0x4, R12 ;  /* 0x0000000412127825 */ /* 0x000fe200078e020c */
[----:B-1----:R0:W3:Y:S03]  /*01e0*/  LDG.E R0, desc[UR4][R24.64] ;  /* 0x0000000418007981 */ /* 0x0020e6000c1e1900 */
[----:B------:R-:W-:Y:S01]  /*01f0*/  IMAD.WIDE R20, R6, 0x4, R8 ;  /* 0x0000000406147825 */ /* 0x000fe200078e0208 */
[----:B------:R-:W3:Y:S01]  /*0200*/  LDG.E R13, desc[UR4][R12.64] ;  /* 0x000000040c0d7981 */ /* 0x000ee2000c1e1900 */
[----:B------:R-:W1:Y:S03]  /*0210*/  LDC.64 R8, c[0x0][0x3e8] ;  /* 0x0000fa00ff087b82 */ /* 0x000e660000000a00 */
[----:B------:R-:W4:Y:S04]  /*0220*/  LDG.E R18, desc[UR4][R18.64] ;  /* 0x0000000412127981 */ /* 0x000f28000c1e1900 */
[----:B------:R-:W4:Y:S01]  /*0230*/  LDG.E R21, desc[UR4][R20.64] ;  /* 0x0000000414157981 */ /* 0x000f22000c1e1900 */
[C---:B--2---:R-:W-:Y:S01]  /*0240*/  IMAD.WIDE R16, R7.reuse, 0x4, R16 ;  /* 0x0000000407107825 */ /* 0x044fe200078e0210 */
[----:B0-----:R-:W0:Y:S03]  /*0250*/  LDC R25, c[0x0][0x488] ;  /* 0x00012200ff197b82 */ /* 0x001e260000000800 */
[----:B-1----:R-:W-:-:S02]  /*0260*/  IMAD.WIDE R22, R7, 0x4, R8 ;  /* 0x0000000407167825 */ /* 0x002fc400078e0208 */
[----:B------:R1:W5:Y:S04]  /*0270*/  LDG.E R8, desc[UR4][R16.64] ;  /* 0x0000000410087981 */ /* 0x000368000c1e1900 */
[----:B------:R1:W5:Y:S01]  /*0280*/  LDG.E R9, desc[UR4][R22.64] ;  /* 0x0000000416097981 */ /* 0x000362000c1e1900 */
[----:B0-----:R-:W0:Y:S01]  /*0290*/  MUFU.RCP R2, R25 ;  /* 0x0000001900027308 */ /* 0x001e220000001000 */
[----:B------:R-:W-:Y:S01]  /*02a0*/  BSSY.RECONVERGENT B2, `(.L_x_0) ;  /* 0x0000011000027945 */ /* 0x000fe20003800200 */
[----:B---3--:R-:W-:-:S04]  /*02b0*/  FADD R0, R13, -R0 ;  /* 0x800000000d007221 */ /* 0x008fc80000000000 */
[----:B------:R-:W-:Y:S01]  /*02c0*/  FMUL R0, R0, 1.125 ;  /* 0x3f90000000007820 */ /* 0x000fe20000400000 */
[----:B----4-:R-:W-:-:S04]  /*02d0*/  FADD R15, R18, -R21 ;  /* 0x80000015120f7221 */ /* 0x010fc80000000000 */
[----:B------:R-:W-:Y:S01]  /*02e0*/  FFMA R0, R15, 0.041666667908430099487, -R0 ;  /* 0x3d2aaaab0f007823 */ /* 0x000fe20000000800 */
[----:B0-----:R-:W-:-:S03]  /*02f0*/  FFMA R13, R2, -R25, 1 ;  /* 0x3f800000020d7423 */ /* 0x001fc60000000819 */
[----:B------:R-:W0:Y:S01]  /*0300*/  FCHK P0, R0, R25 ;  /* 0x0000001900007302 */ /* 0x000e220000000000 */
[----:B------:R-:W-:-:S04]  /*0310*/  FFMA R13, R2, R13, R2 ;  /* 0x0000000d020d7223 */ /* 0x000fc80000000002 */
[----:B------:R-:W-:-:S04]  /*0320*/  FFMA R10, R0, R13, RZ ;  /* 0x0000000d000a7223 */ /* 0x000fc800000000ff */
[----:B------:R-:W-:-:S04]  /*0330*/  FFMA R2, R10, -R25, R0 ;  /* 0x800000190a027223 */ /* 0x000fc80000000000 */
[----:B------:R-:W-:Y:S01]  /*0340*/  FFMA R10, R13, R2, R10 ;  /* 0x000000020d0a7223 */ /* 0x000fe2000000000a */
[----:B01----:R-:W-:Y:S06]  /*0350*/  @!P0 BRA `(.L_x_1) ;  /* 0x0000000000148947 */ /* 0x003fec0003800000 */
[----:B------:R-:W0:Y:S01]  /*0360*/  LDCU UR6, c[0x0][0x488] ;  /* 0x00009100ff0677ac */ /* 0x000e220008000800 */
[----:B------:R-:W-:Y:S02]  /*0370*/  MOV R2, 0x3a0 ;  /* 0x000003a000027802 */ /* 0x000fe40000000f00 */
[----:B0-----:R-:W-:-:S07]  /*0380*/  MOV R26, UR6 ;  /* 0x00000006001a7c02 */ /* 0x001fce0008000f00 */
[----:B-----5:R-:W-:Y:S05]  /*0390*/  CALL.REL.NOINC `($__internal_0_$__cuda_sm3x_div_rn_noftz_f32_slowpath) ;  /* 0x00000018001c7944 */ /* 0x020fea0003c00000 */
[----:B------:R-:W-:-:S07]  /*03a0*/  MOV R10, R0 ;  /* 0x00000000000a7202 */ /* 0x000fce0000000f00 */
.L_x_1:
[----:B------:R-:W-:Y:S05]  /*03b0*/  BSYNC.RECONVERGENT B2 ;  /* 0x0000000000027941 */ /* 0x000fea0003800200 */
.L_x_0:
[----:B------:R-:W0:Y:S08]  /*03c0*/  LDC.64 R20, c[0x0][0x380] ;  /* 0x0000e000ff147b82 */ /* 0x000e300000000a00 */
[----:B------:R-:W1:Y:S08]  /*03d0*/  LDC R19, c[0x0][0x478] ;  /* 0x00011e00ff137b82 */ /* 0x000e700000000800 */
[----:B------:R-:W2:Y:S01]  /*03e0*/  LDC R15, c[0x0][0x488] ;  /* 0x00012200ff0f7b82 */ /* 0x000ea20000000800 */
[----:B0-----:R-:W-:-:S04]  /*03f0*/  IMAD.WIDE R16, R11, 0x4, R20 ;  /* 0x000000040b107825 */ /* 0x001fc800078e0214 */
[----:B------:R-:W-:-:S04]  /*0400*/  IMAD.WIDE R12, R7, 0x4, R20 ;  /* 0x00000004070c7825 */ /* 0x000fc800078e0214 */
[----:B------:R-:W-:Y:S01]  /*0410*/  IMAD.WIDE R20, R6, 0x4, R20 ;  /* 0x0000000406147825 */ /* 0x000fe200078e0214 */
[----:B------:R-:W3:Y:S03]  /*0420*/  LDG.E R11, desc[UR4][R12.64] ;  /* 0x000000040c0b7981 */ /* 0x000ee6000c1e1900 */
[----:B-1----:R-:W-:Y:S02]  /*0430*/  IMAD.WIDE R18, R19, 0x4, R16 ;  /* 0x0000000413127825 */ /* 0x002fe400078e0210 */
[----:B------:R-:W3:Y:S04]  /*0440*/  LDG.E R16, desc[UR4][R16.64] ;  /* 0x0000000410107981 */ /* 0x000ee8000c1e1900 */
[----:B------:R-:W4:Y:S04]  /*0450*/  LDG.E R21, desc[UR4][R20.64] ;  /* 0x0000000414157981 */ /* 0x000f28000c1e1900 */
[----:B------:R-:W4:Y:S01]  /*0460*/  LDG.E R18, desc[UR4][R18.64] ;  /* 0x0000000412127981 */ /* 0x000f22000c1e1900 */
[----:B--2---:R-:W0:Y:S01]  /*0470*/  MUFU.RCP R2, R15 ;  /* 0x0000000f00027308 */ /* 0x004e220000001000 */
[----:B------:R-:W-:Y:S01]  /*0480*/  BSSY.RECONVERGENT B2, `(.L_x_2) ;  /* 0x0000011000027945 */ /* 0x000fe20003800200 */
[----:B0-----:R-:W-:Y:S01]  /*0490*/  FFMA R23, R2, -R15, 1 ;  /* 0x3f80000002177423 */ /* 0x001fe2000000080f */
[----:B---3--:R-:W-:-:S04]  /*04a0*/  FADD R11, R16, -R11 ;  /* 0x8000000b100b7221 */ /* 0x008fc80000000000 */
[----:B------:R-:W-:Y:S01]  /*04b0*/  FMUL R11, R11, 1.125 ;  /* 0x3f9000000b0b7820 */ /* 0x000fe20000400000 */
[----:B----4-:R-:W-:-:S04]  /*04c0*/  FADD R0, R18, -R21 ;  /* 0x8000001512007221 */ /* 0x010fc80000000000 */
[----:B------:R-:W-:-:S04]  /*04d0*/  FFMA R0, R0, 0.041666667908430099487, -R11 ;  /* 0x3d2aaaab00007823 */ /* 0x000fc8000000080b */
[----:B------:R-:W0:Y:S01]  /*04e0*/  FCHK P0, R0, R15 ;  /* 0x0000000f00007302 */ /* 0x000e220000000000 */
[----:B------:R-:W-:-:S04]  /*04f0*/  FFMA R16, R2, R23, R2 ;  /* 0x0000001702107223 */ /* 0x000fc80000000002 */
[----:B------:R-:W-:-:S04]  /*0500*/  FFMA R11, R16, R0, RZ ;  /* 0x00000000100b7223 */ /* 0x000fc800000000ff */
[----:B------:R-:W-:-:S04]  /*0510*/  FFMA R2, R11, -R15, R0 ;  /* 0x8000000f0b027223 */ /* 0x000fc80000000000 */
[----:B------:R-:W-:Y:S01]  /*0520*/  FFMA R16, R16, R2, R11 ;  /* 0x0000000210107223 */ /* 0x000fe2000000000b */
[----:B0-----:R-:W-:Y:S06]  /*0530*/  @!P0 BRA `(.L_x_3) ;  /* 0x0000000000148947 */ /* 0x001fec0003800000 */
[----:B------:R-:W0:Y:S01]  /*0540*/  LDCU UR6, c[0x0][0x488] ;  /* 0x00009100ff0677ac */ /* 0x000e220008000800 */
[----:B------:R-:W-:Y:S02]  /*0550*/  MOV R2, 0x580 ;  /* 0x0000058000027802 */ /* 0x000fe40000000f00 */
[----:B0-----:R-:W-:-:S07]  /*0560*/  MOV R26, UR6 ;  /* 0x00000006001a7c02 */ /* 0x001fce0008000f00 */
[----:B-----5:R-:W-:Y:S05]  /*0570*/  CALL.REL.NOINC `($__internal_0_$__cuda_sm3x_div_rn_noftz_f32_slowpath) ;  /* 0x0000001400a47944 */ /* 0x020fea0003c00000 */
[----:B------:R-:W-:-:S07]  /*0580*/  MOV R16, R0 ;  /* 0x0000000000107202 */ /* 0x000fce0000000f00 */
.L_x_3:
[----:B------:R-:W-:Y:S05]  /*0590*/  BSYNC.RECONVERGENT B2 ;  /* 0x0000000000027941 */ /* 0x000fea0003800200 */
.L_x_2:
[----:B------:R-:W0:Y:S01]  /*05a0*/  LDC.64 R20, c[0x0][0x3b8] ;  /* 0x0000ee00ff147b82 */ /* 0x000e220000000a00 */
[----:B------:R-:W1:Y:S01]  /*05b0*/  LDCU.64 UR6, c[0x0][0x3b8] ;  /* 0x00007700ff0677ac */ /* 0x000e620008000a00 */
[----:B------:R-:W-:-:S04]  /*05c0*/  IADD3 R18, P0, PT, R3, R14, RZ ;  /* 0x0000000e03127210 */ /* 0x000fc80007f1e0ff */
[----:B------:R-:W-:Y:S02]  /*05d0*/  LEA.HI.X.SX32 R15, R14, RZ, 0x1, P0 ;  /* 0x000000ff0e0f7211 */ /* 0x000fe400000f0eff */
[C---:B------:R-:W-:Y:S01]  /*05e0*/  SHF.L.U32 R11, R18.reuse, 0x2, RZ ;  /* 0x00000002120b7819 */ /* 0x040fe200000006ff */
[----:B------:R-:W2:Y:S01]  /*05f0*/  LDC R23, c[0x0][0x484] ;  /* 0x00012100ff177b82 */ /* 0x000ea20000000800 */
[----:B------:R-:W-:Y:S02]  /*0600*/  SHF.L.U64.HI R18, R18, 0x2, R15 ;  /* 0x0000000212127819 */ /* 0x000fe4000001020f */
[----:B-1----:R-:W-:-:S04]  /*0610*/  IADD3 R14, P0, PT, R11, UR6, RZ ;  /* 0x000000060b0e7c10 */ /* 0x002fc8000ff1e0ff */
[----:B------:R-:W-:Y:S01]  /*0620*/  IADD3.X R15, PT, PT, R18, UR7, RZ, P0, !PT ;  /* 0x00000007120f7c10 */ /* 0x000fe200087fe4ff */
[----:B0-----:R-:W-:-:S04]  /*0630*/  IMAD.WIDE R20, R7, 0x4, R20 ;  /* 0x0000000407147825 */ /* 0x001fc800078e0214 */
[----:B------:R-:W3:Y:S04]  /*0640*/  LDG.E R0, desc[UR4][R14.64+0x4] ;  /* 0x000004040e007981 */ /* 0x000ee8000c1e1900 */
[----:B------:R-:W3:Y:S04]  /*0650*/  LDG.E R21, desc[UR4][R20.64] ;  /* 0x0000000414157981 */ /* 0x000ee8000c1e1900 */
[----:B------:R-:W4:Y:S04]  /*0660*/  LDG.E R2, desc[UR4][R14.64+0x8] ;  /* 0x000008040e027981 */ /* 0x000f28000c1e1900 */
[----:B------:R-:W4:Y:S01]  /*0670*/  LDG.E R17, desc[UR4][R14.64+-0x4] ;  /* 0xfffffc040e117981 */ /* 0x000f22000c1e1900 */
[----:B--2---:R-:W0:Y:S01]  /*0680*/  MUFU.RCP R19, R23 ;  /* 0x0000001700137308 */ /* 0x004e220000001000 */
        /* <DEDUP_REMOVED lines=17> */
.L_x_5:
[----:B------:R-:W-:Y:S05]  /*07a0*/  BSYNC.RECONVERGENT B2 ;  /* 0x0000000000027941 */ /* 0x000fea0003800200 */
.L_x_4:
[----:B------:R-:W0:Y:S01]  /*07b0*/  LDC.64 R14, c[0x0][0x388] ;  /* 0x0000e200ff0e7b82 */ /* 0x000e220000000a00 */
[----:B------:R-:W1:Y:S07]  /*07c0*/  LDCU.64 UR6, c[0x0][0x388] ;  /* 0x00007100ff0677ac */ /* 0x000e6e0008000a00 */
[----:B------:R-:W2:Y:S01]  /*07d0*/  LDC R22, c[0x0][0x484] ;  /* 0x00012100ff167b82 */ /* 0x000ea20000000800 */
        /* <DEDUP_REMOVED lines=21> */
[----:B------:R-:W-:Y:S02]  /*0930*/  MOV R0, R23 ;  /* 0x0000001700007202 */ /* 0x000fe40000000f00 */
[----:B------:R-:W-:Y:S02]  /*0940*/  MOV R2, 0x970 ;  /* 0x0000097000027802 */ /* 0x000fe40000000f00 */
[----:B0-----:R-:W-:-:S07]  /*0950*/  MOV R26, UR6 ;  /* 0x00000006001a7c02 */ /* 0x001fce0008000f00 */
[----:B-----5:R-:W-:Y:S05]  /*0960*/  CALL.REL.NOINC `($__internal_0_$__cuda_sm3x_div_rn_noftz_f32_slowpath) ;  /* 0x0000001000a87944 */ /* 0x020fea0003c00000 */
[----:B------:R-:W-:-:S07]  /*0970*/  MOV R20, R0 ;  /* 0x0000000000147202 */ /* 0x000fce0000000f00 */
.L_x_7:
[----:B------:R-:W-:Y:S05]  /*0980*/  BSYNC.RECONVERGENT B2 ;  /* 0x0000000000027941 */ /* 0x000fea0003800200 */
.L_x_6:
[----:B------:R-:W0:Y:S02]  /*0990*/  LDC.64 R22, c[0x0][0x460] ;  /* 0x00011800ff167b82 */ /* 0x000e240000000a00 */
[----:B0-----:R-:W-:-:S06]  /*09a0*/  IMAD.WIDE.U32 R24, R5, 0x4, R22 ;  /* 0x0000000405187825 */ /* 0x001fcc00078e0016 */
[----:B------:R-:W0:Y:S01]  /*09b0*/  LDC.64 R22, c[0x0][0x468] ;  /* 0x00011a00ff167b82 */ /* 0x000e220000000a00 */
[----:B------:R-:W2:Y:S01]  /*09c0*/  LDG.E R26, desc[UR4][R24.64] ;  /* 0x00000004181a7981 */ /* 0x000ea2000c1e1900 */
[----:B0-----:R-:W-:-:S05]  /*09d0*/  IMAD.WIDE.U32 R22, R5, 0x4, R22 ;  /* 0x0000000405167825 */ /* 0x001fca00078e0016 */
[----:B------:R0:W5:Y:S01]  /*09e0*/  LDG.E R21, desc[UR4][R22.64] ;  /* 0x0000000416157981 */ /* 0x000162000c1e1900 */
[----:B------:R-:W-:Y:S01]  /*09f0*/  BSSY.RECONVERGENT B2, `(.L_x_8) ;  /* 0x000000c000027945 */ /* 0x000fe20003800200 */
[----:B--2---:R-:W1:Y:S08]  /*0a00*/  MUFU.RCP R17, R26 ;  /* 0x0000001a00117308 */ /* 0x004e700000001000 */
[----:B------:R-:W2:Y:S01]  /*0a10*/  FCHK P0, R16, R26 ;  /* 0x0000001a10007302 */ /* 0x000ea20000000000 */
[----:B-1----:R-:W-:-:S04]  /*0a20*/  FFMA R0, -R26, R17, 1 ;  /* 0x3f8000001a007423 */ /* 0x002fc80000000111 */
[----:B------:R-:W-:-:S04]  /*0a30*/  FFMA R17, R17, R0, R17 ;  /* 0x0000000011117223 */ /* 0x000fc80000000011 */
[----:B------:R-:W-:-:S04]  /*0a40*/  FFMA R27, R17, R16, RZ ;  /* 0x00000010111b7223 */ /* 0x000fc800000000ff */
[----:B------:R-:W-:-:S04]  /*0a50*/  FFMA R0, -R26, R27, R16 ;  /* 0x0000001b1a007223 */ /* 0x000fc80000000110 */
[----:B------:R-:W-:Y:S01]  /*0a60*/  FFMA R0, R17, R0, R27 ;  /* 0x0000000011007223 */ /* 0x000fe2000000001b */
[----:B0-2---:R-:W-:Y:S06]  /*0a70*/  @!P0 BRA `(.L_x_9) ;  /* 0x00000000000c8947 */ /* 0x005fec0003800000 */
[----:B------:R-:W-:Y:S02]  /*0a80*/  MOV R0, R16 ;  /* 0x0000001000007202 */ /* 0x000fe40000000f00 */
[----:B------:R-:W-:-:S07]  /*0a90*/  MOV R2, 0xab0 ;  /* 0x00000ab000027802 */ /* 0x000fce0000000f00 */
[----:B-----5:R-:W-:Y:S05]  /*0aa0*/  CALL.REL.NOINC `($__internal_0_$__cuda_sm3x_div_rn_noftz_f32_slowpath) ;  /* 0x0000001000587944 */ /* 0x020fea0003c00000 */
.L_x_9:
[----:B------:R-:W-:Y:S05]  /*0ab0*/  BSYNC.RECONVERGENT B2 ;  /* 0x0000000000027941 */ /* 0x000fea0003800200 */
.L_x_8:
[----:B------:R-:W0:Y:S01]  /*0ac0*/  LDC.64 R22, c[0x0][0x448] ;  /* 0x00011200ff167b82 */ /* 0x000e220000000a00 */
[----:B------:R-:W1:Y:S07]  /*0ad0*/  LDCU UR6, c[0x0][0x480] ;  /* 0x00009000ff0677ac */ /* 0x000e6e0008000800 */
[----:B------:R-:W2:Y:S01]  /*0ae0*/  LDC.64 R16, c[0x0][0x408] ;  /* 0x00010200ff107b82 */ /* 0x000ea20000000a00 */
[----:B0-----:R-:W-:-:S07]  /*0af0*/  IMAD.WIDE.U32 R24, R3, 0x4, R22 ;  /* 0x0000000403187825 */ /* 0x001fce00078e0016 */
[----:B------:R-:W0:Y:S01]  /*0b00*/  LDC.64 R22, c[0x0][0x450] ;  /* 0x00011400ff167b82 */ /* 0x000e220000000a00 */
[----:B------:R-:W3:Y:S01]  /*0b10*/  LDG.E R26, desc[UR4][R24.64] ;  /* 0x00000004181a7981 */ /* 0x000ee2000c1e1900 */
[----:B--2---:R-:W-:-:S05]  /*0b20*/  IMAD.WIDE R16, R7, 0x4, R16 ;  /* 0x0000000407107825 */ /* 0x004fca00078e0210 */
[----:B------:R-:W2:Y:S01]  /*0b30*/  LDG.E R27, desc[UR4][R16.64] ;  /* 0x00000004101b7981 */ /* 0x000ea2000c1e1900 */
[----:B0-----:R-:W-:-:S06]  /*0b40*/  IMAD.WIDE.U32 R22, R3, 0x4, R22 ;  /* 0x0000000403167825 */ /* 0x001fcc00078e0016 */
[----:B------:R-:W4:Y:S01]  /*0b50*/  LDG.E R22, desc[UR4][R22.64] ;  /* 0x0000000416167981 */ /* 0x000f22000c1e1900 */
[----:B------:R-:W-:Y:S01]  /*0b60*/  BSSY.RECONVERGENT B2, `(.L_x_10) ;  /* 0x0000010000027945 */ /* 0x000fe20003800200 */
[----:B---3--:R-:W0:Y:S08]  /*0b70*/  MUFU.RCP R29, R26 ;  /* 0x0000001a001d7308 */ /* 0x008e300000001000 */
[----:B------:R-:W3:Y:S01]  /*0b80*/  FCHK P0, R20, R26 ;  /* 0x0000001a14007302 */ /* 0x000ee20000000000 */
[----:B--2---:R-:W-:-:S04]  /*0b90*/  FMUL R0, R27, R0 ;  /* 0x000000001b007220 */ /* 0x004fc80000400000 */
[----:B-1----:R-:W-:Y:S01]  /*0ba0*/  FMUL R0, R0, UR6 ;  /* 0x0000000600007c20 */ /* 0x002fe20008400000 */
[----:B0-----:R-:W-:-:S03]  /*0bb0*/  FFMA R2, -R26, R29, 1 ;  /* 0x3f8000001a027423 */ /* 0x001fc6000000011d */
[----:B-----5:R-:W-:Y:S01]  /*0bc0*/  FFMA R21, R21, R10, R0 ;  /* 0x0000000a15157223 */ /* 0x020fe20000000000 */
[----:B------:R-:W-:-:S04]  /*0bd0*/  FFMA R27, R29, R2, R29 ;  /* 0x000000021d1b7223 */ /* 0x000fc8000000001d */
[----:B------:R-:W-:Y:S01]  /*0be0*/  FFMA R2, R27, R20, RZ ;  /* 0x000000141b027223 */ /* 0x000fe200000000ff */
[----:B----4-:R-:W-:-:S03]  /*0bf0*/  FFMA R19, R22, R19, R21 ;  /* 0x0000001316137223 */ /* 0x010fc60000000015 */
[----:B------:R-:W-:-:S04]  /*0c00*/  FFMA R0, -R26, R2, R20 ;  /* 0x000000021a007223 */ /* 0x000fc80000000114 */
[----:B------:R-:W-:Y:S01]  /*0c10*/  FFMA R0, R27, R0, R2 ;  /* 0x000000001b007223 */ /* 0x000fe20000000002 */
[----:B---3--:R-:W-:Y:S06]  /*0c20*/  @!P0 BRA `(.L_x_11) ;  /* 0x00000000000c8947 */ /* 0x008fec0003800000 */
[----:B------:R-:W-:Y:S02]  /*0c30*/  MOV R0, R20 ;  /* 0x0000001400007202 */ /* 0x000fe40000000f00 */
[----:B------:R-:W-:-:S07]  /*0c40*/  MOV R2, 0xc60 ;  /* 0x00000c6000027802 */ /* 0x000fce0000000f00 */
[----:B------:R-:W-:Y:S05]  /*0c50*/  CALL.REL.NOINC `($__internal_0_$__cuda_sm3x_div_rn_noftz_f32_slowpath) ;  /* 0x0000000c00ec7944 */ /* 0x000fea0003c00000 */
.L_x_11:
[----:B------:R-:W-:Y:S05]  /*0c60*/  BSYNC.RECONVERGENT B2 ;  /* 0x0000000000027941 */ /* 0x000fea0003800200 */
.L_x_10:
[----:B------:R-:W0:Y:S01]  /*0c70*/  LDC.64 R20, c[0x0][0x410] ;  /* 0x00010400ff147b82 */ /* 0x000e220000000a00 */
[----:B------:R-:W1:Y:S07]  /*0c80*/  LDCU UR6, c[0x0][0x480] ;  /* 0x00009000ff0677ac */ /* 0x000e6e0008000800 */
[----:B------:R-:W2:Y:S08]  /*0c90*/  LDC.64 R22, c[0x0][0x3a0] ;  /* 0x0000e800ff167b82 */ /* 0x000eb00000000a00 */
[----:B------:R-:W3:Y:S01]  /*0ca0*/  LDC.64 R26, c[0x0][0x3f8] ;  /* 0x0000fe00ff1a7b82 */ /* 0x000ee20000000a00 */
[----:B0-----:R-:W-:-:S05]  /*0cb0*/  IMAD.WIDE R20, R7, 0x4, R20 ;  /* 0x0000000407147825 */ /* 0x001fca00078e0214 */
[----:B------:R-:W4:Y:S01]  /*0cc0*/  LDG.E R25, desc[UR4][R20.64] ;  /* 0x0000000414197981 */ /* 0x000f22000c1e1900 */
[----:B--2---:R-:W-:-:S05]  /*0cd0*/  IMAD.WIDE R22, R7, 0x4, R22 ;  /* 0x0000000407167825 */ /* 0x004fca00078e0216 */
[----:B------:R-:W2:Y:S01]  /*0ce0*/  LDG.E R2, desc[UR4][R22.64] ;  /* 0x0000000416027981 */ /* 0x000ea2000c1e1900 */
[----:B---3--:R-:W-:-:S04]  /*0cf0*/  IMAD.WIDE R26, R7, 0x4, R26 ;  /* 0x00000004071a7825 */ /* 0x008fc800078e021a */
[----:B----4-:R-:W-:Y:S02]  /*0d00*/  FMUL R0, R25, R0 ;  /* 0x0000000019007220 */ /* 0x010fe40000400000 */
[----:B------:R-:W0:Y:S02]  /*0d10*/  LDC.64 R24, c[0x0][0x440] ;  /* 0x00011000ff187b82 */ /* 0x000e240000000a00 */
[----:B-1----:R-:W-:-:S04]  /*0d20*/  FFMA R19, R0, UR6, R19 ;  /* 0x0000000600137c23 */ /* 0x002fc80008000013 */
[----:B--2---:R-:W-:-:S05]  /*0d30*/  FADD R19, R19, R2 ;  /* 0x0000000213137221 */ /* 0x004fca0000000000 */
[----:B------:R1:W-:Y:S04]  /*0d40*/  STG.E desc[UR4][R22.64], R19 ;  /* 0x0000001316007986 */ /* 0x0003e8000c101904 */
[----:B------:R-:W2:Y:S01]  /*0d50*/  LDG.E R0, desc[UR4][R26.64] ;  /* 0x000000041a007981 */ /* 0x000ea2000c1e1900 */
[----:B0-----:R-:W-:Y:S02]  /*0d60*/  IMAD.WIDE.U32 R28, R5, 0x4, R24 ;  /* 0x00000004051c7825 */ /* 0x001fe400078e0018 */
[----:B------:R-:W0:Y:S04]  /*0d70*/  LDC.64 R24, c[0x0][0x3d0] ;  /* 0x0000f400ff187b82 */ /* 0x000e280000000a00 */
[----:B------:R-:W3:Y:S01]  /*0d80*/  LDG.E R28, desc[UR4][R28.64] ;  /* 0x000000041c1c7981 */ /* 0x000ee2000c1e1900 */
[----:B0-----:R-:W-:-:S04]  /*0d90*/  IMAD.WIDE R24, R7, 0x4, R24 ;  /* 0x0000000407187825 */ /* 0x001fc800078e0218 */
[----:B--2---:R-:W-:Y:S02]  /*0da0*/  FMUL R2, R19, R0 ;  /* 0x0000000013027220 */ /* 0x004fe40000400000 */
[----:B------:R-:W3:Y:S02]  /*0db0*/  LDG.E R0, desc[UR4][R24.64] ;  /* 0x0000000418007981 */ /* 0x000ee4000c1e1900 */
[----:B------:R-:W-:-:S04]  /*0dc0*/  FMUL R2, R2, UR6 ;  /* 0x0000000602027c20 */ /* 0x000fc80008400000 */
[----:B---3--:R-:W-:Y:S02]  /*0dd0*/  FFMA R10, R28, R0, R2 ;  /* 0x000000001c0a7223 */ /* 0x008fe40000000002 */
[----:B------:R-:W0:Y:S03]  /*0de0*/  LDC.64 R28, c[0x0][0x3d8] ;  /* 0x0000f600ff1c7b82 */ /* 0x000e260000000a00 */
[----:B------:R2:W-:Y:S04]  /*0df0*/  STG.E desc[UR4][R24.64], R10 ;  /* 0x0000000a18007986 */ /* 0x0005e8000c101904 */
[----:B------:R0:W3:Y:S01]  /*0e00*/  LDG.E R0, desc[UR4][R22.64] ;  /* 0x0000000416007981 */ /* 0x0000e2000c1e1900 */
[----:B------:R-:W4:Y:S03]  /*0e10*/  LDC R2, c[0x0][0x478] ;  /* 0x00011e00ff027b82 */ /* 0x000f260000000800 */
[----:B-1----:R1:W3:Y:S05]  /*0e20*/  LDG.E R19, desc[UR4][R26.64] ;  /* 0x000000041a137981 */ /* 0x0022ea000c1e1900 */
[----:B--2---:R-:W1:Y:S01]  /*0e30*/  LDC.64 R24, c[0x0][0x428] ;  /* 0x00010a00ff187b82 */ /* 0x004e620000000a00 */
[----:B0-----:R-:W-:-:S07]  /*0e40*/  IMAD.WIDE R22, R7, 0x4, R28 ;  /* 0x0000000407167825 */ /* 0x001fce00078e021c */
[----:B------:R-:W0:Y:S01]  /*0e50*/  LDC.64 R28, c[0x0][0x3c0] ;  /* 0x0000f000ff1c7b82 */ /* 0x000e220000000a00 */
[C---:B-1----:R-:W-:Y:S02]  /*0e60*/  IMAD.WIDE.U32 R26, R3.reuse, 0x4, R24 ;  /* 0x00000004031a7825 */ /* 0x042fe400078e0018 */
[----:B------:R-:W2:Y:S04]  /*0e70*/  LDG.E R25, desc[UR4][R22.64] ;  /* 0x0000000416197981 */ /* 0x000ea8000c1e1900 */
[----:B------:R-:W2:Y:S01]  /*0e80*/  LDG.E R26, desc[UR4][R26.64] ;  /* 0x000000041a1a7981 */ /* 0x000ea2000c1e1900 */
[----:B----4-:R-:W-:Y:S01]  /*0e90*/  IADD3 R10, PT, PT, R3, -R2, R4 ;  /* 0x80000002030a7210 */ /* 0x010fe20007ffe004 */
[----:B---3--:R-:W-:-:S04]  /*0ea0*/  FMUL R0, R0, R19 ;  /* 0x0000001300007220 */ /* 0x008fc80000400000 */
[----:B------:R-:W-:-:S04]  /*0eb0*/  FMUL R19, R0, UR6 ;  /* 0x0000000600137c20 */ /* 0x000fc80008400000 */
[----:B--2---:R-:W-:Y:S01]  /*0ec0*/  FFMA R19, R26, R25, R19 ;  /* 0x000000191a137223 */ /* 0x004fe20000000013 */
[----:B0-----:R-:W-:-:S04]  /*0ed0*/  IMAD.WIDE R24, R7, 0x4, R28 ;  /* 0x0000000407187825 */ /* 0x001fc800078e021c */
[--C-:B------:R-:W-:Y:S01]  /*0ee0*/  IMAD.WIDE R26, R6, 0x4, R28.reuse ;  /* 0x00000004061a7825 */ /* 0x100fe200078e021c */
[----:B------:R0:W-:Y:S03]  /*0ef0*/  STG.E desc[UR4][R22.64], R19 ;  /* 0x0000001316007986 */ /* 0x0001e6000c101904 */
[----:B------:R-:W-:Y:S01]  /*0f00*/  IMAD.WIDE R28, R10, 0x4, R28 ;  /* 0x000000040a1c7825 */ /* 0x000fe200078e021c */
[----:B------:R1:W2:Y:S04]  /*0f10*/  LDG.E R0, desc[UR4][R24.64] ;  /* 0x0000000418007981 */ /* 0x0002a8000c1e1900 */
[----:B------:R-:W2:Y:S04]  /*0f20*/  LDG.E R27, desc[UR4][R26.64] ;  /* 0x000000041a1b7981 */ /* 0x000ea8000c1e1900 */
[----:B------:R-:W3:Y:S01]  /*0f30*/  LDG.E R29, desc[UR4][R28.64] ;  /* 0x000000041c1d7981 */ /* 0x000ee2000c1e1900 */
[----:B-1----:R-:W-:-:S02]  /*0f40*/  IMAD.WIDE R24, R2, 0x4, R24 ;  /* 0x0000000402187825 */ /* 0x002fc400078e0218 */
[----:B------:R-:W0:Y:S03]  /*0f50*/  LDC R2, c[0x0][0x488] ;  /* 0x00012200ff027b82 */ /* 0x000e260000000800 */
[----:B------:R-:W3:Y:S01]  /*0f60*/  LDG.E R4, desc[UR4][R24.64] ;  /* 0x0000000418047981 */ /* 0x000ee2000c1e1900 */
[----:B0-----:R-:W0:Y:S01]  /*0f70*/  MUFU.RCP R23, R2 ;  /* 0x0000000200177308 */ /* 0x001e220000001000 */
[----:B------:R-:W-:Y:S01]  /*0f80*/  BSSY.RECONVERGENT B2, `(.L_x_12) ;  /* 0x0000011000027945 */ /* 0x000fe20003800200 */
[----:B--2---:R-:W-:-:S04]  /*0f90*/  FADD R0, R0, -R27 ;  /* 0x8000001b00007221 */ /* 0x004fc80000000000 */
[----:B------:R-:W-:Y:S01]  /*0fa0*/  FMUL R0, R0, 1.125 ;  /* 0x3f90000000007820 */ /* 0x000fe20000400000 */
[----:B---3--:R-:W-:-:S04]  /*0fb0*/  FADD R19, R4, -R29 ;  /* 0x8000001d04137221 */ /* 0x008fc80000000000 */
        /* <DEDUP_REMOVED lines=11> */
[----:B------:R-:W-:Y:S05]  /*1070*/  CALL.REL.NOINC `($__internal_0_$__cuda_sm3x_div_rn_noftz_f32_slowpath) ;  /* 0x0000000800e47944 */ /* 0x000fea0003c00000 */
[----:B------:R-:W-:-:S07]  /*1080*/  MOV R4, R0 ;  /* 0x0000000000047202 */ /* 0x000fce0000000f00 */
.L_x_13:
[----:B------:R-:W-:Y:S05]  /*1090*/  BSYNC.RECONVERGENT B2 ;  /* 0x0000000000027941 */ /* 0x000fea0003800200 */
.L_x_12:
[----:B------:R-:W0:Y:S08]  /*10a0*/  LDC.64 R22, c[0x0][0x388] ;  /* 0x0000e200ff167b82 */ /* 0x000e300000000a00 */
[----:B------:R-:W1:Y:S08]  /*10b0*/  LDC R25, c[0x0][0x478] ;  /* 0x00011e00ff197b82 */ /* 0x000e700000000800 */
[----:B------:R-:W2:Y:S01]  /*10c0*/  LDC R29, c[0x0][0x488] ;  /* 0x00012200ff1d7b82 */ /* 0x000ea20000000800 */
[----:B0-----:R-:W-:-:S04]  /*10d0*/  IMAD.WIDE R26, R6, 0x4, R22 ;  /* 0x00000004061a7825 */ /* 0x001fc800078e0216 */
[----:B------:R-:W-:Y:S02]  /*10e0*/  IMAD.WIDE R22, R10, 0x4, R22 ;  /* 0x000000040a167825 */ /* 0x000fe400078e0216 */
[----:B------:R-:W3:Y:S02]  /*10f0*/  LDG.E R27, desc[UR4][R26.64] ;  /* 0x000000041a1b7981 */ /* 0x000ee4000c1e1900 */
[----:B-1----:R-:W-:Y:S02]  /*1100*/  IMAD.WIDE R24, R25, 0x4, R14 ;  /* 0x0000000419187825 */ /* 0x002fe400078e020e */
[----:B------:R-:W3:Y:S04]  /*1110*/  LDG.E R14, desc[UR4][R14.64] ;  /* 0x000000040e0e7981 */ /* 0x000ee8000c1e1900 */
[----:B------:R-:W4:Y:S04]  /*1120*/  LDG.E R24, desc[UR4][R24.64] ;  /* 0x0000000418187981 */ /* 0x000f28000c1e1900 */
[----:B------:R-:W4:Y:S01]  /*1130*/  LDG.E R23, desc[UR4][R22.64] ;  /* 0x0000000416177981 */ /* 0x000f22000c1e1900 */
[----:B--2---:R-:W0:Y:S01]  /*1140*/  MUFU.RCP R10, R29 ;  /* 0x0000001d000a7308 */ /* 0x004e220000001000 */
[----:B------:R-:W-:Y:S01]  /*1150*/  BSSY.RECONVERGENT B2, `(.L_x_14) ;  /* 0x0000011000027945 */ /* 0x000fe20003800200 */
[----:B0-----:R-:W-:-:S04]  /*1160*/  FFMA R2, R10, -R29, 1 ;  /* 0x3f8000000a027423 */ /* 0x001fc8000000081d */
[----:B------:R-:W-:Y:S01]  /*1170*/  FFMA R10, R10, R2, R10 ;  /* 0x000000020a0a7223 */ /* 0x000fe2000000000a */
[----:B---3--:R-:W-:-:S04]  /*1180*/  FADD R0, R14, -R27 ;  /* 0x8000001b0e007221 */ /* 0x008fc80000000000 */
[----:B------:R-:W-:Y:S01]  /*1190*/  FMUL R0, R0, 1.125 ;  /* 0x3f90000000007820 */ /* 0x000fe20000400000 */
[----:B----4-:R-:W-:-:S04]  /*11a0*/  FADD R19, R24, -R23 ;  /* 0x8000001718137221 */ /* 0x010fc80000000000 */
[----:B------:R-:W-:-:S04]  /*11b0*/  FFMA R0, R19, 0.041666667908430099487, -R0 ;  /* 0x3d2aaaab13007823 */ /* 0x000fc80000000800 */
[----:B------:R-:W0:Y:S01]  /*11c0*/  FCHK P0, R0, R29 ;  /* 0x0000001d00007302 */ /* 0x000e220000000000 */
        /* <DEDUP_REMOVED lines=9> */
.L_x_15:
[----:B------:R-:W-:Y:S05]  /*1260*/  BSYNC.RECONVERGENT B2 ;  /* 0x0000000000027941 */ /* 0x000fea0003800200 */
.L_x_14:
        /* <DEDUP_REMOVED lines=28> */
.L_x_17:
[----:B------:R-:W-:Y:S05]  /*1430*/  BSYNC.RECONVERGENT B2 ;  /* 0x0000000000027941 */ /* 0x000fea0003800200 */
.L_x_16:
[----:B------:R-:W0:Y:S01]  /*1440*/  LDCU.64 UR6, c[0x0][0x380] ;  /* 0x00007000ff0677ac */ /* 0x000e220008000a00 */
[----:B------:R-:W2:Y:S01]  /*1450*/  LDG.E R12, desc[UR4][R12.64] ;  /* 0x000000040c0c7981 */ /* 0x000ea2000c1e1900 */
[----:B------:R-:W1:Y:S01]  /*1460*/  LDC R23, c[0x0][0x484] ;  /* 0x00012100ff177b82 */ /* 0x000e620000000800 */
[----:B0-----:R-:W-:-:S04]  /*1470*/  IADD3 R14, P0, PT, R11, UR6, RZ ;  /* 0x000000060b0e7c10 */ /* 0x001fc8000ff1e0ff */
[----:B------:R-:W-:-:S05]  /*1480*/  IADD3.X R15, PT, PT, R18, UR7, RZ, P0, !PT ;  /* 0x00000007120f7c10 */ /* 0x000fca00087fe4ff */
[----:B------:R-:W2:Y:S04]  /*1490*/  LDG.E R11, desc[UR4][R14.64+-0x4] ;  /* 0xfffffc040e0b7981 */ /* 0x000ea8000c1e1900 */
[----:B------:R-:W3:Y:S04]  /*14a0*/  LDG.E R0, desc[UR4][R14.64+0x4] ;  /* 0x000004040e007981 */ /* 0x000ee8000c1e1900 */
[----:B------:R-:W3:Y:S01]  /*14b0*/  LDG.E R19, desc[UR4][R14.64+-0x8] ;  /* 0xfffff8040e137981 */ /* 0x000ee2000c1e1900 */
[----:B-1----:R-:W0:Y:S01]  /*14c0*/  MUFU.RCP R2, R23 ;  /* 0x0000001700027308 */ /* 0x002e220000001000 */
        /* <DEDUP_REMOVED lines=17> */
.L_x_19:
[----:B------:R-:W-:Y:S05]  /*15e0*/  BSYNC.RECONVERGENT B2 ;  /* 0x0000000000027941 */ /* 0x000fea0003800200 */
.L_x_18:
[----:B------:R-:W0:Y:S01]  /*15f0*/  LDC.64 R14, c[0x0][0x430] ;  /* 0x00010c00ff0e7b82 */ /* 0x000e220000000a00 */
[----:B------:R-:W2:Y:S07]  /*1600*/  LDG.E R21, desc[UR4][R20.64] ;  /* 0x0000000414157981 */ /* 0x000eae000c1e1900 */
[----:B------:R-:W1:Y:S01]  /*1610*/  LDC.64 R12, c[0x0][0x438] ;  /* 0x00010e00ff0c7b82 */ /* 0x000e620000000a00 */
[----:B0-----:R-:W-:-:S05]  /*1620*/  IMAD.WIDE.U32 R14, R5, 0x4, R14 ;  /* 0x00000004050e7825 */ /* 0x001fca00078e000e */
[----:B------:R-:W3:Y:S01]  /*1630*/  LDG.E R26, desc[UR4][R14.64] ;  /* 0x000000040e1a7981 */ /* 0x000ee2000c1e1900 */
[----:B-1----:R-:W-:-:S06]  /*1640*/  IMAD.WIDE.U32 R12, R5, 0x4, R12 ;  /* 0x00000004050c7825 */ /* 0x002fcc00078e000c */
[----:B------:R0:W5:Y:S01]  /*1650*/  LDG.E R13, desc[UR4][R12.64] ;  /* 0x000000040c0d7981 */ /* 0x000162000c1e1900 */
[----:B------:R-:W-:Y:S01]  /*1660*/  BSSY.RECONVERGENT B2, `(.L_x_20) ;  /* 0x000000d000027945 */ /* 0x000fe20003800200 */
[----:B--2---:R-:W-:Y:S01]  /*1670*/  FMUL R0, R21, R10 ;  /* 0x0000000a15007220 */ /* 0x004fe20000400000 */
[----:B---3--:R-:W1:Y:S08]  /*1680*/  MUFU.RCP R19, R26 ;  /* 0x0000001a00137308 */ /* 0x008e700000001000 */
[----:B------:R-:W2:Y:S01]  /*1690*/  FCHK P0, R0, R26 ;  /* 0x0000001a00007302 */ /* 0x000ea20000000000 */
[----:B-1----:R-:W-:-:S04]  /*16a0*/  FFMA R2, -R26, R19, 1 ;  /* 0x3f8000001a027423 */ /* 0x002fc80000000113 */
[----:B------:R-:W-:-:S04]  /*16b0*/  FFMA R19, R19, R2, R19 ;  /* 0x0000000213137223 */ /* 0x000fc80000000013 */
[----:B------:R-:W-:-:S04]  /*16c0*/  FFMA R2, R0, R19, RZ ;  /* 0x0000001300027223 */ /* 0x000fc800000000ff */
[----:B------:R-:W-:-:S04]  /*16d0*/  FFMA R10, -R26, R2, R0 ;  /* 0x000000021a0a7223 */ /* 0x000fc80000000100 */
[----:B------:R-:W-:Y:S01]  /*16e0*/  FFMA R2, R19, R10, R2 ;  /* 0x0000000a13027223 */ /* 0x000fe20000000002 */
[----:B0-2---:R-:W-:Y:S06]  /*16f0*/  @!P0 BRA `(.L_x_21) ;  /* 0x00000000000c8947 */ /* 0x005fec0003800000 */
[----:B------:R-:W-:-:S07]  /*1700*/  MOV R2, 0x1720 ;  /* 0x0000172000027802 */ /* 0x000fce0000000f00 */
[----:B-----5:R-:W-:Y:S05]  /*1710*/  CALL.REL.NOINC `($__internal_0_$__cuda_sm3x_div_rn_noftz_f32_slowpath) ;  /* 0x00000004003c7944 */ /* 0x020fea0003c00000 */
[----:B------:R-:W-:-:S07]  /*1720*/  MOV R2, R0 ;  /* 0x0000000000027202 */ /* 0x000fce0000000f00 */
.L_x_21:
[----:B------:R-:W-:Y:S05]  /*1730*/  BSYNC.RECONVERGENT B2 ;  /* 0x0000000000027941 */ /* 0x000fea0003800200 */
.L_x_20:
[----:B------:R-:W0:Y:S01]  /*1740*/  LDC.64 R14, c[0x0][0x398] ;  /* 0x0000e600ff0e7b82 */ /* 0x000e220000000a00 */
[----:B------:R-:W1:Y:S07]  /*1750*/  LDCU UR6, c[0x0][0x480] ;  /* 0x00009000ff0677ac */ /* 0x000e6e0008000800 */
[----:B------:R-:W2:Y:S01]  /*1760*/  LDC.64 R18, c[0x0][0x418] ;  /* 0x00010600ff127b82 */ /* 0x000ea20000000a00 */
[----:B0-----:R-:W-:-:S05]  /*1770*/  IMAD.WIDE R14, R7, 0x4, R14 ;  /* 0x00000004070e7825 */ /* 0x001fca00078e020e */
[----:B------:R-:W3:Y:S01]  /*1780*/  LDG.E R21, desc[UR4][R14.64] ;  /* 0x000000040e157981 */ /* 0x000ee2000c1e1900 */
[----:B-1----:R-:W-:Y:S01]  /*1790*/  FMUL R2, R2, UR6 ;  /* 0x0000000602027c20 */ /* 0x002fe20008400000 */
[----:B--2---:R-:W-:-:S04]  /*17a0*/  IMAD.WIDE.U32 R18, R3, 0x4, R18 ;  /* 0x0000000403127825 */ /* 0x004fc800078e0012 */
[----:B-----5:R-:W-:Y:S02]  /*17b0*/  FFMA R2, R13, R4, R2 ;  /* 0x000000040d027223 */ /* 0x020fe40000000002 */
[----:B------:R-:W0:Y:S02]  /*17c0*/  LDC.64 R12, c[0x0][0x420] ;  /* 0x00010800ff0c7b82 */ /* 0x000e240000000a00 */
[----:B0-----:R-:W-:-:S04]  /*17d0*/  IMAD.WIDE.U32 R12, R3, 0x4, R12 ;  /* 0x00000004030c7825 */ /* 0x001fc800078e000c */
[----:B---3--:R-:W-:-:S05]  /*17e0*/  FADD R21, R2, R21 ;  /* 0x0000001502157221 */ /* 0x008fca0000000000 */
[----:B------:R0:W-:Y:S04]  /*17f0*/  STG.E desc[UR4][R14.64], R21 ;  /* 0x000000150e007986 */ /* 0x0001e8000c101904 */
[----:B------:R-:W2:Y:S04]  /*1800*/  LDG.E R26, desc[UR4][R18.64] ;  /* 0x00000004121a7981 */ /* 0x000ea8000c1e1900 */
[----:B------:R-:W3:Y:S04]  /*1810*/  LDG.E R0, desc[UR4][R16.64] ;  /* 0x0000000410007981 */ /* 0x000ee8000c1e1900 */
[----:B------:R0:W5:Y:S01]  /*1820*/  LDG.E R13, desc[UR4][R12.64] ;  /* 0x000000040c0d7981 */ /* 0x000162000c1e1900 */
[----:B------:R-:W-:Y:S01]  /*1830*/  BSSY.RECONVERGENT B2, `(.L_x_22) ;  /* 0x000000d000027945 */ /* 0x000fe20003800200 */
[----:B--2---:R-:W1:Y:S01]  /*1840*/  MUFU.RCP R23, R26 ;  /* 0x0000001a00177308 */ /* 0x004e620000001000 */
[----:B---3--:R-:W-:-:S07]  /*1850*/  FMUL R0, R0, R11 ;  /* 0x0000000b00007220 */ /* 0x008fce0000400000 */
        /* <DEDUP_REMOVED lines=10> */
.L_x_23:
[----:B------:R-:W-:Y:S05]  /*1900*/  BSYNC.RECONVERGENT B2 ;  /* 0x0000000000027941 */ /* 0x000fea0003800200 */
.L_x_22:
[----:B------:R-:W0:Y:S01]  /*1910*/  LDC.64 R10, c[0x0][0x390] ;  /* 0x0000e400ff0a7b82 */ /* 0x000e220000000a00 */
[----:B------:R-:W1:Y:S07]  /*1920*/  LDCU UR6, c[0x0][0x480] ;  /* 0x00009000ff0677ac */ /* 0x000e6e0008000800 */
[----:B------:R-:W2:Y:S08]  /*1930*/  LDC.64 R18, c[0x0][0x470] ;  /* 0x00011c00ff127b82 */ /* 0x000eb00000000a00 */
[----:B------:R-:W3:Y:S01]  /*1940*/  LDC.64 R16, c[0x0][0x3e0] ;  /* 0x0000f800ff107b82 */ /* 0x000ee20000000a00 */
[----:B0-----:R-:W-:-:S05]  /*1950*/  IMAD.WIDE R10, R7, 0x4, R10 ;  /* 0x00000004070a7825 */ /* 0x001fca00078e020a */
[----:B------:R-:W4:Y:S01]  /*1960*/  LDG.E R21, desc[UR4][R10.64] ;  /* 0x000000040a157981 */ /* 0x000f22000c1e1900 */
[----:B-1----:R-:W-:Y:S01]  /*1970*/  FMUL R2, R2, UR6 ;  /* 0x0000000602027c20 */ /* 0x002fe20008400000 */
[----:B--2---:R-:W-:-:S04]  /*1980*/  IMAD.WIDE.U32 R22, R5, 0x4, R18 ;  /* 0x0000000405167825 */ /* 0x004fc800078e0012 */
[----:B-----5:R-:W-:Y:S01]  /*1990*/  FFMA R2, R13, R6, R2 ;  /* 0x000000060d027223 */ /* 0x020fe20000000002 */
[----:B---3--:R-:W-:-:S04]  /*19a0*/  IMAD.WIDE R4, R7, 0x4, R16 ;  /* 0x0000000407047825 */ /* 0x008fc800078e0210 */
[----:B----4-:R-:W-:-:S05]  /*19b0*/  FADD R2, R2, R21 ;  /* 0x0000001502027221 */ /* 0x010fca0000000000 */
[----:B------:R0:W-:Y:S04]  /*19c0*/  STG.E desc[UR4][R10.64], R2 ;  /* 0x000000020a007986 */ /* 0x0001e8000c101904 */
[----:B------:R-:W2:Y:S04]  /*19d0*/  LDG.E R6, desc[UR4][R14.64] ;  /* 0x000000040e067981 */ /* 0x000ea8000c1e1900 */
[----:B------:R-:W3:Y:S04]  /*19e0*/  LDG.E R22, desc[UR4][R22.64] ;  /* 0x0000000416167981 */ /* 0x000ee8000c1e1900 */
[----:B------:R-:W3:Y:S01]  /*19f0*/  LDG.E R25, desc[UR4][R4.64] ;  /* 0x0000000404197981 */ /* 0x000ee2000c1e1900 */
[----:B------:R-:W-:Y:S01]  /*1a00*/  F2F.F64.F32 R18, R8 ;  /* 0x0000000800127310 */ /* 0x000fe20000201800 */
[----:B------:R-:W-:-:S04]  /*1a10*/  FMUL R0, R9, R2 ;  /* 0x0000000209007220 */ /* 0x000fc80000400000 */
[----:B------:R-:W-:-:S03]  /*1a20*/  FMUL R27, R0, UR6 ;  /* 0x00000006001b7c20 */ /* 0x000fc60008400000 */
[----:B------:R-:W1:Y:S08]  /*1a30*/  F2F.F64.F32 R16, R9 ;  /* 0x0000000900107310 */ /* 0x000e700000201800 */
[----:B------:R-:W-:Y:S01]  /*1a40*/  F2F.F64.F32 R12, UR6 ;  /* 0x00000006000c7d10 */ /* 0x000fe20008201800 */
[----:B-1----:R-:W-:Y:S01]  /*1a50*/  DFMA R16, R18, 2, R16 ;  /* 0x400000001210782b */ /* 0x002fe20000000010 */
[----:B------:R-:W1:Y:S02]  /*1a60*/  LDC.64 R18, c[0x0][0x3c8] ;  /* 0x0000f200ff127b82 */ /* 0x000e640000000a00 */
[----:B-1----:R-:W-:-:S04]  /*1a70*/  IMAD.WIDE R18, R7, 0x4, R18 ;  /* 0x0000000407127825 */ /* 0x002fc800078e0212 */
[----:B--2---:R-:W1:Y:S01]  /*1a80*/  F2F.F64.F32 R20, R6 ;  /* 0x0000000600147310 */ /* 0x004e620000201800 */
[----:B---3--:R-:W-:Y:S02]  /*1a90*/  FFMA R25, R22, R25, R27 ;  /* 0x0000001916197223 */ /* 0x008fe4000000001b */
[----:B------:R-:W0:Y:S05]  /*1aa0*/  LDC.64 R22, c[0x0][0x458] ;  /* 0x00011600ff167b82 */ /* 0x000e2a0000000a00 */
[----:B------:R-:W2:Y:S01]  /*1ab0*/  F2F.F64.F32 R24, R25 ;  /* 0x0000001900187310 */ /* 0x000ea20000201800 */
[----:B-1----:R-:W-:-:S08]  /*1ac0*/  DMUL R20, R16, R20 ;  /* 0x0000001410147228 */ /* 0x002fd00000000000 */
[----:B--2---:R-:W-:Y:S01]  /*1ad0*/  DFMA R20, R20, R12, R24 ;  /* 0x0000000c1414722b */ /* 0x004fe20000000018 */
[----:B0-----:R-:W-:-:S09]  /*1ae0*/  IMAD.WIDE.U32 R2, R3, 0x4, R22 ;  /* 0x0000000403027825 */ /* 0x001fd200078e0016 */
[----:B------:R-:W0:Y:S02]  /*1af0*/  F2F.F32.F64 R21, R20 ;  /* 0x0000001400157310 */ /* 0x000e240000301000 */
[----:B0-----:R0:W-:Y:S04]  /*1b00*/  STG.E desc[UR4][R4.64], R21 ;  /* 0x0000001504007986 */ /* 0x0011e8000c101904 */
[----:B------:R-:W2:Y:S04]  /*1b10*/  LDG.E R10, desc[UR4][R10.64] ;  /* 0x000000040a0a7981 */ /* 0x000ea8000c1e1900 */
[----:B------:R-:W3:Y:S04]  /*1b20*/  LDG.E R2, desc[UR4][R2.64] ;  /* 0x0000000402027981 */ /* 0x000ee8000c1e1900 */
[----:B------:R-:W3:Y:S04]  /*1b30*/  LDG.E R7, desc[UR4][R18.64] ;  /* 0x0000000412077981 */ /* 0x000ee8000c1e1900 */
[----:B------:R-:W4:Y:S01]  /*1b40*/  LDG.E R14, desc[UR4][R14.64] ;  /* 0x000000040e0e7981 */ /* 0x000f22000c1e1900 */
[----:B--2---:R-:W1:Y:S01]  /*1b50*/  F2F.F64.F32 R22, R10 ;  /* 0x0000000a00167310 */ /* 0x004e620000201800 */
[----:B---3--:R-:W-:Y:S01]  /*1b60*/  FMUL R0, R2, R7 ;  /* 0x0000000702007220 */ /* 0x008fe20000400000 */
[----:B----4-:R-:W-:-:S06]  /*1b70*/  FMUL R9, R9, R14 ;  /* 0x0000000e09097220 */ /* 0x010fcc0000400000 */
[----:B------:R-:W2:Y:S01]  /*1b80*/  F2F.F64.F32 R6, R0 ;  /* 0x0000000000067310 */ /* 0x000ea20000201800 */
[----:B-1----:R-:W-:Y:S01]  /*1b90*/  DMUL R22, R16, R22 ;  /* 0x0000001610167228 */ /* 0x002fe20000000000 */
[----:B------:R-:W-:-:S06]  /*1ba0*/  FMUL R9, R9, UR6 ;  /* 0x0000000609097c20 */ /* 0x000fcc0008400000 */
[----:B0-----:R-:W0:Y:S01]  /*1bb0*/  F2F.F64.F32 R4, R9 ;  /* 0x0000000900047310 */ /* 0x001e220000201800 */
[----:B--2---:R-:W-:-:S08]  /*1bc0*/  DFMA R6, R12, R22, R6 ;  /* 0x000000160c06722b */ /* 0x004fd00000000006 */
[----:B0-----:R-:W-:-:S10]  /*1bd0*/  DADD R4, R6, R4 ;  /* 0x0000000006047229 */ /* 0x001fd40000000004 */
[----:B------:R-:W0:Y:S02]  /*1be0*/  F2F.F32.F64 R5, R4 ;  /* 0x0000000400057310 */ /* 0x000e240000301000 */
[----:B0-----:R-:W-:Y:S01]  /*1bf0*/  STG.E desc[UR4][R18.64], R5 ;  /* 0x0000000512007986 */ /* 0x001fe2000c101904 */
[----:B------:R-:W-:Y:S05]  /*1c00*/  EXIT ;  /* 0x000000000000794d */ /* 0x000fea0003800000 */
        .weak           $__internal_0_$__cuda_sm3x_div_rn_noftz_f32_slowpath
        .type           $__internal_0_$__cuda_sm3x_div_rn_noftz_f32_slowpath,@function
        .size           $__internal_0_$__cuda_sm3x_div_rn_noftz_f32_slowpath,(.L_x_36 - $__internal_0_$__cuda_sm3x_div_rn_noftz_f32_slowpath)
$__internal_0_$__cuda_sm3x_div_rn_noftz_f32_slowpath:
[----:B------:R-:W-:Y:S01]  /*1c10*/  SHF.R.U32.HI R22, RZ, 0x17, R26 ;  /* 0x00000017ff167819 */ /* 0x000fe2000001161a */
[----:B------:R-:W-:Y:S01]  /*1c20*/  BSSY.RECONVERGENT B0, `(.L_x_24) ;  /* 0x0000062000007945 */ /* 0x000fe20003800200 */
[----:B------:R-:W-:Y:S02]  /*1c30*/  SHF.R.U32.HI R27, RZ, 0x17, R0 ;  /* 0x00000017ff1b7819 */ /* 0x000fe40000011600 */
[----:B------:R-:W-:Y:S02]  /*1c40*/  LOP3.LUT R22, R22, 0xff, RZ, 0xc0, !PT ;  /* 0x000000ff16167812 */ /* 0x000fe400078ec0ff */
[----:B------:R-:W-:Y:S02]  /*1c50*/  LOP3.LUT R27, R27, 0xff, RZ, 0xc0, !PT ;  /* 0x000000ff1b1b7812 */ /* 0x000fe400078ec0ff */
[----:B------:R-:W-:Y:S02]  /*1c60*/  IADD3 R24, PT, PT, R22, -0x1, RZ ;  /* 0xffffffff16187810 */ /* 0x000fe40007ffe0ff */
[----:B------:R-:W-:-:S02]  /*1c70*/  IADD3 R25, PT, PT, R27, -0x1, RZ ;  /* 0xffffffff1b197810 */ /* 0x000fc40007ffe0ff */
[----:B------:R-:W-:-:S04]  /*1c80*/  ISETP.GT.U32.AND P0, PT, R24, 0xfd, PT ;  /* 0x000000fd1800780c */ /* 0x000fc80003f04070 */
[----:B------:R-:W-:-:S13]  /*1c90*/  ISETP.GT.U32.OR P0, PT, R25, 0xfd, P0 ;  /* 0x000000fd1900780c */ /* 0x000fda0000704470 */
[----:B------:R-:W-:Y:S01]  /*1ca0*/  @!P0 MOV R23, RZ ;  /* 0x000000ff00178202 */ /* 0x000fe20000000f00 */
[----:B------:R-:W-:Y:S06]  /*1cb0*/  @!P0 BRA `(.L_x_25) ;  /* 0x00000000005c8947 */ /* 0x000fec0003800000 */
[----:B------:R-:W-:Y:S02]  /*1cc0*/  FSETP.GTU.FTZ.AND P0, PT, |R0|, +INF , PT ;  /* 0x7f8000000000780b */ /* 0x000fe40003f1c200 */
[----:B------:R-:W-:-:S04]  /*1cd0*/  FSETP.GTU.FTZ.AND P1, PT, |R26|, +INF , PT ;  /* 0x7f8000001a00780b */ /* 0x000fc80003f3c200 */
[----:B------:R-:W-:-:S13]  /*1ce0*/  PLOP3.LUT P0, PT, P0, P1, PT, 0xf8, 0x8f ;  /* 0x00000000008f781c */ /* 0x000fda0000703f70 */
[----:B------:R-:W-:Y:S05]  /*1cf0*/  @P0 BRA `(.L_x_26) ;  /* 0x00000004004c0947 */ /* 0x000fea0003800000 */
[----:B------:R-:W-:-:S13]  /*1d00*/  LOP3.LUT P0, RZ, R26, 0x7fffffff, R0, 0xc8, !PT ;  /* 0x7fffffff1aff7812 */ /* 0x000fda000780c800 */
[----:B------:R-:W-:Y:S05]  /*1d10*/  @!P0 BRA `(.L_x_27) ;  /* 0x00000004003c8947 */ /* 0x000fea0003800000 */
[----:B------:R-:W-:Y:S02]  /*1d20*/  FSETP.NEU.FTZ.AND P2, PT, |R0|, +INF , PT ;  /* 0x7f8000000000780b */ /* 0x000fe40003f5d200 */
[----:B------:R-:W-:Y:S02]  /*1d30*/  FSETP.NEU.FTZ.AND P1, PT, |R26|, +INF , PT ;  /* 0x7f8000001a00780b */ /* 0x000fe40003f3d200 */
[----:B------:R-:W-:-:S11]  /*1d40*/  FSETP.NEU.FTZ.AND P0, PT, |R0|, +INF , PT ;  /* 0x7f8000000000780b */ /* 0x000fd60003f1d200 */
[----:B------:R-:W-:Y:S05]  /*1d50*/  @!P1 BRA !P2, `(.L_x_27) ;  /* 0x00000004002c9947 */ /* 0x000fea0005000000 */
[----:B------:R-:W-:-:S04]  /*1d60*/  LOP3.LUT P2, RZ, R0, 0x7fffffff, RZ, 0xc0, !PT ;  /* 0x7fffffff00ff7812 */ /* 0x000fc8000784c0ff */
[----:B------:R-:W-:-:S13]  /*1d70*/  PLOP3.LUT P1, PT, P1, P2, PT, 0x2f, 0xf2 ;  /* 0x0000000000f2781c */ /* 0x000fda0000f24577 */
[----:B------:R-:W-:Y:S05]  /*1d80*/  @P1 BRA `(.L_x_28) ;  /* 0x0000000400181947 */ /* 0x000fea0003800000 */
[----:B------:R-:W-:-:S04]  /*1d90*/  LOP3.LUT P1, RZ, R26, 0x7fffffff, RZ, 0xc0, !PT ;  /* 0x7fffffff1aff7812 */ /* 0x000fc8000782c0ff */
[----:B------:R-:W-:-:S13]  /*1da0*/  PLOP3.LUT P0, PT, P0, P1, PT, 0x2f, 0xf2 ;  /* 0x0000000000f2781c */ /* 0x000fda0000702577 */
[----:B------:R-:W-:Y:S05]  /*1db0*/  @P0 BRA `(.L_x_29) ;  /* 0x0000000400000947 */ /* 0x000fea0003800000 */
[----:B------:R-:W-:Y:S02]  /*1dc0*/  ISETP.GE.AND P0, PT, R25, RZ, PT ;  /* 0x000000ff1900720c */ /* 0x000fe40003f06270 */
[----:B------:R-:W-:-:S11]  /*1dd0*/  ISETP.GE.AND P1, PT, R24, RZ, PT ;  /* 0x000000ff1800720c */ /* 0x000fd60003f26270 */
[----:B------:R-:W-:Y:S01]  /*1de0*/  @P0 MOV R23, RZ ;  /* 0x000000ff00170202 */ /* 0x000fe20000000f00 */
[----:B------:R-:W-:Y:S01]  /*1df0*/  @!P0 FFMA R0, R0, 1.84467440737095516160e+19, RZ ;  /* 0x5f80000000008823 */ /* 0x000fe200000000ff */
[----:B------:R-:W-:Y:S01]  /*1e00*/  @!P0 MOV R23, 0xffffffc0 ;  /* 0xffffffc000178802 */ /* 0x000fe20000000f00 */
[----:B------:R-:W-:-:S03]  /*1e10*/  @!P1 FFMA R26, R26, 1.84467440737095516160e+19, RZ ;  /* 0x5f8000001a1a9823 */ /* 0x000fc600000000ff */
[----:B------:R-:W-:-:S07]  /*1e20*/  @!P1 IADD3 R23, PT, PT, R23, 0x40, RZ ;  /* 0x0000004017179810 */ /* 0x000fce0007ffe0ff */
.L_x_25:
[----:B------:R-:W-:Y:S01]  /*1e30*/  LEA R25, R22, 0xc0800000, 0x17 ;  /* 0xc080000016197811 */ /* 0x000fe200078eb8ff */
[----:B------:R-:W-:Y:S01]  /*1e40*/  BSSY.RECONVERGENT B1, `(.L_x_30) ;  /* 0x0000036000017945 */ /* 0x000fe20003800200 */
[----:B------:R-:W-:Y:S02]  /*1e50*/  IADD3 R27, PT, PT, R27, -0x7f, RZ ;  /* 0xffffff811b1b7810 */ /* 0x000fe40007ffe0ff */
[----:B------:R-:W-:-:S03]  /*1e60*/  IADD3 R28, PT, PT, -R25, R26, RZ ;  /* 0x0000001a191c7210 */ /* 0x000fc60007ffe1ff */
[----:B------:R-:W-:Y:S01]  /*1e70*/  IMAD R0, R27, -0x800000, R0 ;  /* 0xff8000001b007824 */ /* 0x000fe200078e0200 */
[----:B------:R-:W0:Y:S01]  /*1e80*/  MUFU.RCP R24, R28 ;  /* 0x0000001c00187308 */ /* 0x000e220000001000 */
[----:B------:R-:W-:-:S04]  /*1e90*/  FADD.FTZ R25, -R28, -RZ ;  /* 0x800000ff1c197221 */ /* 0x000fc80000010100 */
[----:B0-----:R-:W-:-:S04]  /*1ea0*/  FFMA R29, R24, R25, 1 ;  /* 0x3f800000181d7423 */ /* 0x001fc80000000019 */
[----:B------:R-:W-:-:S04]  /*1eb0*/  FFMA R29, R24, R29, R24 ;  /* 0x0000001d181d7223 */ /* 0x000fc80000000018 */
[----:B------:R-:W-:-:S04]  /*1ec0*/  FFMA R24, R0, R29, RZ ;  /* 0x0000001d00187223 */ /* 0x000fc800000000ff */
[----:B------:R-:W-:-:S04]  /*1ed0*/  FFMA R26, R25, R24, R0 ;  /* 0x00000018191a7223 */ /* 0x000fc80000000000 */
[----:B------:R-:W-:Y:S01]  /*1ee0*/  FFMA R26, R29, R26, R24 ;  /* 0x0000001a1d1a7223 */ /* 0x000fe20000000018 */
[----:B------:R-:W-:-:S03]  /*1ef0*/  IADD3 R24, PT, PT, R27, 0x7f, -R22 ;  /* 0x0000007f1b187810 */ /* 0x000fc60007ffe816 */
[----:B------:R-:W-:Y:S01]  /*1f00*/  FFMA R25, R25, R26, R0 ;  /* 0x0000001a19197223 */ /* 0x000fe20000000000 */
[----:B------:R-:W-:-:S03]  /*1f10*/  IADD3 R23, PT, PT, R24, R23, RZ ;  /* 0x0000001718177210 */ /* 0x000fc60007ffe0ff */
[----:B------:R-:W-:-:S05]  /*1f20*/  FFMA R0, R29, R25, R26 ;  /* 0x000000191d007223 */ /* 0x000fca000000001a */
[----:B------:R-:W-:-:S04]  /*1f30*/  SHF.R.U32.HI R22, RZ, 0x17, R0 ;  /* 0x00000017ff167819 */ /* 0x000fc80000011600 */
[----:B------:R-:W-:-:S04]  /*1f40*/  LOP3.LUT R22, R22, 0xff, RZ, 0xc0, !PT ;  /* 0x000000ff16167812 */ /* 0x000fc800078ec0ff */
[----:B------:R-:W-:-:S04]  /*1f50*/  IADD3 R22, PT, PT, R22, R23, RZ ;  /* 0x0000001716167210 */ /* 0x000fc80007ffe0ff */
[----:B------:R-:W-:-:S04]  /*1f60*/  IADD3 R24, PT, PT, R22, -0x1, RZ ;  /* 0xffffffff16187810 */ /* 0x000fc80007ffe0ff */
[----:B------:R-:W-:-:S13]  /*1f70*/  ISETP.GE.U32.AND P0, PT, R24, 0xfe, PT ;  /* 0x000000fe1800780c */ /* 0x000fda0003f06070 */
[----:B------:R-:W-:Y:S05]  /*1f80*/  @!P0 BRA `(.L_x_31) ;  /* 0x0000000000808947 */ /* 0x000fea0003800000 */
[----:B------:R-:W-:-:S13]  /*1f90*/  ISETP.GT.AND P0, PT, R22, 0xfe, PT ;  /* 0x000000fe1600780c */ /* 0x000fda0003f04270 */
[----:B------:R-:W-:Y:S05]  /*1fa0*/  @P0 BRA `(.L_x_32) ;  /* 0x00000000006c0947 */ /* 0x000fea0003800000 */
[----:B------:R-:W-:-:S13]  /*1fb0*/  ISETP.GE.AND P0, PT, R22, 0x1, PT ;  /* 0x000000011600780c */ /* 0x000fda0003f06270 */
[----:B------:R-:W-:Y:S05]  /*1fc0*/  @P0 BRA `(.L_x_33) ;  /* 0x0000000000740947 */ /* 0x000fea0003800000 */
[----:B------:R-:W-:Y:S02]  /*1fd0*/  ISETP.GE.AND P0, PT, R22, -0x18, PT ;  /* 0xffffffe81600780c */ /* 0x000fe40003f06270 */
[----:B------:R-:W-:-:S11]  /*1fe0*/  LOP3.LUT R0, R0, 0x80000000, RZ, 0xc0, !PT ;  /* 0x8000000000007812 */ /* 0x000fd600078ec0ff */
[----:B------:R-:W-:Y:S05]  /*1ff0*/  @!P0 BRA `(.L_x_33) ;  /* 0x0000000000688947 */ /* 0x000fea0003800000 */
[CCC-:B------:R-:W-:Y:S01]  /*2000*/  FFMA.RZ R23, R29.reuse, R25.reuse, R26.reuse ;  /* 0x000000191d177223 */ /* 0x1c0fe2000000c01a */
[CCC-:B------:R-:W-:Y:S01]  /*2010*/  FFMA.RP R24, R29.reuse, R25.reuse, R26.reuse ;  /* 0x000000191d187223 */ /* 0x1c0fe2000000801a */
[----:B------:R-:W-:Y:S01]  /*2020*/  FFMA.RM R29, R29, R25, R26 ;  /* 0x000000191d1d7223 */ /* 0x000fe2000000401a */
[C---:B------:R-:W-:Y:S02]  /*2030*/  IADD3 R25, PT, PT, R22.reuse, 0x20, RZ ;  /* 0x0000002016197810 */ /* 0x040fe40007ffe0ff */
[----:B------:R-:W-:Y:S02]  /*2040*/  LOP3.LUT R23, R23, 0x7fffff, RZ, 0xc0, !PT ;  /* 0x007fffff17177812 */ /* 0x000fe400078ec0ff */
[C---:B------:R-:W-:Y:S02]  /*2050*/  ISETP.NE.AND P2, PT, R22.reuse, RZ, PT ;  /* 0x000000ff1600720c */ /* 0x040fe40003f45270 */
[----:B------:R-:W-:Y:S02]  /*2060*/  LOP3.LUT R26, R23, 0x800000, RZ, 0xfc, !PT ;  /* 0x00800000171a7812 */ /* 0x000fe400078efcff */
[----:B------:R-:W-:-:S02]  /*2070*/  ISETP.NE.AND P1, PT, R22, RZ, PT ;  /* 0x000000ff1600720c */ /* 0x000fc40003f25270 */
[----:B------:R-:W-:Y:S02]  /*2080*/  IADD3 R22, PT, PT, -R22, RZ, RZ ;  /* 0x000000ff16167210 */ /* 0x000fe40007ffe1ff */
[----:B------:R-:W-:Y:S02]  /*2090*/  SHF.L.U32 R25, R26, R25, RZ ;  /* 0x000000191a197219 */ /* 0x000fe400000006ff */
[----:B------:R-:W-:Y:S02]  /*20a0*/  FSETP.NEU.FTZ.AND P0, PT, R24, R29, PT ;  /* 0x0000001d1800720b */ /* 0x000fe40003f1d000 */
[----:B------:R-:W-:Y:S02]  /*20b0*/  SEL R23, R22, RZ, P2 ;  /* 0x000000ff16177207 */ /* 0x000fe40001000000 */
[----:B------:R-:W-:Y:S02]  /*20c0*/  ISETP.NE.AND P1, PT, R25, RZ, P1 ;  /* 0x000000ff1900720c */ /* 0x000fe40000f25270 */
[----:B------:R-:W-:-:S02]  /*20d0*/  SHF.R.U32.HI R25, RZ, R23, R26 ;  /* 0x00000017ff197219 */ /* 0x000fc4000001161a */
[----:B------:R-:W-:Y:S02]  /*20e0*/  PLOP3.LUT P0, PT, P0, P1, PT, 0xf8, 0x8f ;  /* 0x00000000008f781c */ /* 0x000fe40000703f70 */
[----:B------:R-:W-:Y:S02]  /*20f0*/  SHF.R.U32.HI R23, RZ, 0x1, R25 ;  /* 0x00000001ff177819 */ /* 0x000fe40000011619 */
[----:B------:R-:W-:-:S04]  /*2100*/  SEL R22, RZ, 0x1, !P0 ;  /* 0x00000001ff167807 */ /* 0x000fc80004000000 */
[----:B------:R-:W-:-:S04]  /*2110*/  LOP3.LUT R22, R22, 0x1, R23, 0xf8, !PT ;  /* 0x0000000116167812 */ /* 0x000fc800078ef817 */
[----:B------:R-:W-:-:S04]  /*2120*/  LOP3.LUT R22, R22, R25, RZ, 0xc0, !PT ;  /* 0x0000001916167212 */ /* 0x000fc800078ec0ff */
[----:B------:R-:W-:-:S04]  /*2130*/  IADD3 R23, PT, PT, R23, R22, RZ ;  /* 0x0000001617177210 */ /* 0x000fc80007ffe0ff */
[----:B------:R-:W-:Y:S01]  /*2140*/  LOP3.LUT R0, R23, R0, RZ, 0xfc, !PT ;  /* 0x0000000017007212 */ /* 0x000fe200078efcff */
[----:B------:R-:W-:Y:S06]  /*2150*/  BRA `(.L_x_33) ;  /* 0x0000000000107947 */ /* 0x000fec0003800000 */
.L_x_32:
[----:B------:R-:W-:-:S04]  /*2160*/  LOP3.LUT R0, R0, 0x80000000, RZ, 0xc0, !PT ;  /* 0x8000000000007812 */ /* 0x000fc800078ec0ff */
[----:B------:R-:W-:Y:S01]  /*2170*/  LOP3.LUT R0, R0, 0x7f800000, RZ, 0xfc, !PT ;  /* 0x7f80000000007812 */ /* 0x000fe200078efcff */
[----:B------:R-:W-:Y:S06]  /*2180*/  BRA `(.L_x_33) ;  /* 0x0000000000047947 */ /* 0x000fec0003800000 */
.L_x_31:
[----:B------:R-:W-:-:S07]  /*2190*/  LEA R0, R23, R0, 0x17 ;  /* 0x0000000017007211 */ /* 0x000fce00078eb8ff */
.L_x_33:
[----:B------:R-:W-:Y:S05]  /*21a0*/  BSYNC.RECONVERGENT B1 ;  /* 0x0000000000017941 */ /* 0x000fea0003800200 */
.L_x_30:
[----:B------:R-:W-:Y:S05]  /*21b0*/  BRA `(.L_x_34) ;  /* 0x0000000000207947 */ /* 0x000fea0003800000 */
.L_x_29:
[----:B------:R-:W-:-:S04]  /*21c0*/  LOP3.LUT R0, R26, 0x80000000, R0, 0x48, !PT ;  /* 0x800000001a007812 */ /* 0x000fc800078e4800 */
[----:B------:R-:W-:Y:S01]  /*21d0*/  LOP3.LUT R0, R0, 0x7f800000, RZ, 0xfc, !PT ;  /* 0x7f80000000007812 */ /* 0x000fe200078efcff */
[----:B------:R-:W-:Y:S06]  /*21e0*/  BRA `(.L_x_34) ;  /* 0x0000000000147947 */ /* 0x000fec0003800000 */
.L_x_28:
[----:B------:R-:W-:Y:S01]  /*21f0*/  LOP3.LUT R0, R26, 0x80000000, R0, 0x48, !PT ;  /* 0x800000001a007812 */ /* 0x000fe200078e4800 */
[----:B------:R-:W-:Y:S06]  /*2200*/  BRA `(.L_x_34) ;  /* 0x00000000000c7947 */ /* 0x000fec0003800000 */
.L_x_27:
[----:B------:R-:W0:Y:S01]  /*2210*/  MUFU.RSQ R0, -QNAN ;  /* 0xffc0000000007908 */ /* 0x000e220000001400 */
[----:B------:R-:W-:Y:S05]  /*2220*/  BRA `(.L_x_34) ;  /* 0x0000000000047947 */ /* 0x000fea0003800000 */
.L_x_26:
[----:B------:R-:W-:-:S07]  /*2230*/  FADD.FTZ R0, R0, R26 ;  /* 0x0000001a00007221 */ /* 0x000fce0000010000 */
.L_x_34:
[----:B------:R-:W-:Y:S05]  /*2240*/  BSYNC.RECONVERGENT B0 ;  /* 0x0000000000007941 */ /* 0x000fea0003800200 */
.L_x_24:
[----:B------:R-:W-:Y:S01]  /*2250*/  HFMA2 R23, -RZ, RZ, 0, 0 ;  /* 0x00000000ff177431 */ /* 0x000fe200000001ff */
[----:B------:R-:W-:-:S04]  /*2260*/  MOV R22, R2 ;  /* 0x0000000200167202 */ /* 0x000fc80000000f00 */
[----:B0-----:R-:W-:Y:S05]  /*2270*/  RET.REL.NODEC R22 `(_Z13el_stress_adjPfS_S_S_S_S_S_S_S_S_S_S_S_S_S_S_S_S_S_S_S_S_S_S_S_S_S_S_S_S_S_iifffii) ;  /* 0xffffffdc16607950 */ /* 0x001fea0003c3ffff */
.L_x_35:
[----:B------:R-:W-:-:S00]  /*2280*/  BRA `(.L_x_35) ;  /* 0xfffffffc00fc7947 */ /* 0x000fc0000383ffff */
[----:B------:R-:W-:-:S00]  /*2290*/  NOP ;  /* 0x0000000000007918 */ /* 0x000fc00000000000 */
        /* <DEDUP_REMOVED lines=14> */
.L_x_36:


//--------------------- .nv.shared.reserved.0     --------------------------
	.section	.nv.shared.reserved.0,"aw",@nobits
	.weak		__nv_reservedSMEM_offset_0_alias
	.size		__nv_reservedSMEM_offset_0_alias, 0, 64
	.other		__nv_reservedSMEM_offset_0_alias,@"STO_CUDA_RESERVED_SHARED STV_DEFAULT"
__nv_reservedSMEM_offset_0_alias:
	.zero		0
	.zero		64


//--------------------- .nv.constant0._Z13el_stress_adjPfS_S_S_S_S_S_S_S_S_S_S_S_S_S_S_S_S_S_S_S_S_S_S_S_S_S_S_S_S_S_iifffii --------------------------
	.section	.nv.constant0._Z13el_stress_adjPfS_S_S_S_S_S_S_S_S_S_S_S_S_S_S_S_S_S_S_S_S_S_S_S_S_S_S_S_S_S_iifffii,"a",@progbits
	.sectionflags	@""
	.align	4
.nv.constant0._Z13el_stress_adjPfS_S_S_S_S_S_S_S_S_S_S_S_S_S_S_S_S_S_S_S_S_S_S_S_S_S_S_S_S_S_iifffii:
	.zero		1172


//--------------------- SYMBOLS --------------------------

	.type		.nv.reservedSmem.offset0,@object
	.size		.nv.reservedSmem.offset0,0x4
